//
// Generated by NVIDIA NVVM Compiler
//
// Compiler Build ID: CL-36424714
// Cuda compilation tools, release 13.0, V13.0.88
// Based on NVVM 20.0.0
//

.version 9.0
.target sm_100
.address_size 64

	// .globl	rms_norm_f32
.extern .shared .align 16 .b8 shared[];
.extern .shared .align 16 .b8 shared_f64[];

.visible .entry rms_norm_f32(
	.param .u64 .ptr .align 1 rms_norm_f32_param_0,
	.param .u64 .ptr .align 1 rms_norm_f32_param_1,
	.param .u64 .ptr .align 1 rms_norm_f32_param_2,
	.param .u32 rms_norm_f32_param_3,
	.param .u32 rms_norm_f32_param_4,
	.param .f32 rms_norm_f32_param_5
)
{
	.reg .pred 	%p<9>;
	.reg .b32 	%r<22>;
	.reg .b32 	%f<22>;
	.reg .b64 	%rd<19>;

	ld.param.u64 	%rd5, [rms_norm_f32_param_0];
	ld.param.u64 	%rd6, [rms_norm_f32_param_1];
	ld.param.u64 	%rd7, [rms_norm_f32_param_2];
	ld.param.u32 	%r13, [rms_norm_f32_param_3];
	ld.param.u32 	%r12, [rms_norm_f32_param_4];
	ld.param.f32 	%f6, [rms_norm_f32_param_5];
	mov.u32 	%r1, %ctaid.x;
	setp.ge.u32 	%p1, %r1, %r13;
	@%p1 bra 	$L__BB0_12;
	cvta.to.global.u64 	%rd8, %rd5;
	mul.lo.s32 	%r14, %r12, %r1;
	cvt.u64.u32 	%rd1, %r14;
	mul.wide.u32 	%rd9, %r14, 4;
	add.s64 	%rd2, %rd8, %rd9;
	mov.u32 	%r21, %tid.x;
	setp.ge.u32 	%p2, %r21, %r12;
	mov.f32 	%f21, 0f00000000;
	@%p2 bra 	$L__BB0_4;
	mov.f32 	%f21, 0f00000000;
	mov.u32 	%r3, %ntid.x;
	mov.u32 	%r19, %r21;
$L__BB0_3:
	mul.wide.u32 	%rd10, %r19, 4;
	add.s64 	%rd11, %rd2, %rd10;
	ld.global.f32 	%f9, [%rd11];
	fma.rn.f32 	%f21, %f9, %f9, %f21;
	add.s32 	%r19, %r19, %r3;
	setp.lt.u32 	%p3, %r19, %r12;
	@%p3 bra 	$L__BB0_3;
$L__BB0_4:
	shl.b32 	%r15, %r21, 2;
	mov.u32 	%r16, shared;
	add.s32 	%r6, %r16, %r15;
	st.shared.f32 	[%r6], %f21;
	bar.sync 	0;
	mov.u32 	%r7, %ntid.x;
	setp.lt.u32 	%p4, %r7, 2;
	@%p4 bra 	$L__BB0_9;
	mov.u32 	%r20, %r7;
$L__BB0_6:
	shr.u32 	%r9, %r20, 1;
	setp.ge.u32 	%p5, %r21, %r9;
	@%p5 bra 	$L__BB0_8;
	shl.b32 	%r17, %r9, 2;
	add.s32 	%r18, %r6, %r17;
	ld.shared.f32 	%f10, [%r18];
	ld.shared.f32 	%f11, [%r6];
	add.f32 	%f12, %f10, %f11;
	st.shared.f32 	[%r6], %f12;
$L__BB0_8:
	bar.sync 	0;
	setp.gt.u32 	%p6, %r20, 3;
	mov.u32 	%r20, %r9;
	@%p6 bra 	$L__BB0_6;
$L__BB0_9:
	setp.ge.u32 	%p7, %r21, %r12;
	ld.shared.f32 	%f13, [shared];
	cvt.rn.f32.u32 	%f14, %r12;
	div.rn.f32 	%f15, %f13, %f14;
	add.f32 	%f4, %f6, %f15;
	bar.sync 	0;
	@%p7 bra 	$L__BB0_12;
	cvta.to.global.u64 	%rd3, %rd6;
	cvta.to.global.u64 	%rd4, %rd7;
	rsqrt.approx.f32 	%f5, %f4;
$L__BB0_11:
	cvt.u64.u32 	%rd12, %r21;
	mul.wide.u32 	%rd13, %r21, 4;
	add.s64 	%rd14, %rd2, %rd13;
	ld.global.f32 	%f16, [%rd14];
	mul.f32 	%f17, %f5, %f16;
	add.s64 	%rd15, %rd3, %rd13;
	ld.global.f32 	%f18, [%rd15];
	mul.f32 	%f19, %f17, %f18;
	add.s64 	%rd16, %rd12, %rd1;
	shl.b64 	%rd17, %rd16, 2;
	add.s64 	%rd18, %rd4, %rd17;
	st.global.f32 	[%rd18], %f19;
	add.s32 	%r21, %r21, %r7;
	setp.lt.u32 	%p8, %r21, %r12;
	@%p8 bra 	$L__BB0_11;
$L__BB0_12:
	ret;

}
	// .globl	layer_norm_f32
.visible .entry layer_norm_f32(
	.param .u64 .ptr .align 1 layer_norm_f32_param_0,
	.param .u64 .ptr .align 1 layer_norm_f32_param_1,
	.param .u64 .ptr .align 1 layer_norm_f32_param_2,
	.param .u64 .ptr .align 1 layer_norm_f32_param_3,
	.param .u32 layer_norm_f32_param_4,
	.param .u32 layer_norm_f32_param_5,
	.param .f32 layer_norm_f32_param_6
)
{
	.reg .pred 	%p<14>;
	.reg .b32 	%r<34>;
	.reg .b32 	%f<38>;
	.reg .b64 	%rd<24>;

	ld.param.u64 	%rd6, [layer_norm_f32_param_0];
	ld.param.u64 	%rd7, [layer_norm_f32_param_1];
	ld.param.u64 	%rd8, [layer_norm_f32_param_2];
	ld.param.u64 	%rd9, [layer_norm_f32_param_3];
	ld.param.u32 	%r18, [layer_norm_f32_param_4];
	ld.param.u32 	%r17, [layer_norm_f32_param_5];
	ld.param.f32 	%f11, [layer_norm_f32_param_6];
	mov.u32 	%r1, %ctaid.x;
	setp.ge.u32 	%p1, %r1, %r18;
	@%p1 bra 	$L__BB1_20;
	cvta.to.global.u64 	%rd10, %rd6;
	mov.u32 	%r2, %ntid.x;
	mul.lo.s32 	%r19, %r17, %r1;
	cvt.u64.u32 	%rd1, %r19;
	mul.wide.u32 	%rd11, %r19, 4;
	add.s64 	%rd2, %rd10, %rd11;
	mov.u32 	%r33, %tid.x;
	setp.ge.u32 	%p2, %r33, %r17;
	mov.f32 	%f35, 0f00000000;
	@%p2 bra 	$L__BB1_4;
	mov.f32 	%f35, 0f00000000;
	mov.u32 	%r29, %r33;
$L__BB1_3:
	mul.wide.u32 	%rd12, %r29, 4;
	add.s64 	%rd13, %rd2, %rd12;
	ld.global.f32 	%f14, [%rd13];
	add.f32 	%f35, %f35, %f14;
	add.s32 	%r29, %r29, %r2;
	setp.lt.u32 	%p3, %r29, %r17;
	@%p3 bra 	$L__BB1_3;
$L__BB1_4:
	shl.b32 	%r20, %r33, 2;
	mov.u32 	%r21, shared;
	add.s32 	%r6, %r21, %r20;
	st.shared.f32 	[%r6], %f35;
	bar.sync 	0;
	setp.lt.u32 	%p4, %r2, 2;
	@%p4 bra 	$L__BB1_9;
	mov.u32 	%r30, %r2;
$L__BB1_6:
	shr.u32 	%r8, %r30, 1;
	setp.ge.u32 	%p5, %r33, %r8;
	@%p5 bra 	$L__BB1_8;
	shl.b32 	%r22, %r8, 2;
	add.s32 	%r23, %r6, %r22;
	ld.shared.f32 	%f15, [%r23];
	ld.shared.f32 	%f16, [%r6];
	add.f32 	%f17, %f15, %f16;
	st.shared.f32 	[%r6], %f17;
$L__BB1_8:
	bar.sync 	0;
	setp.gt.u32 	%p6, %r30, 3;
	mov.u32 	%r30, %r8;
	@%p6 bra 	$L__BB1_6;
$L__BB1_9:
	setp.ge.u32 	%p7, %r33, %r17;
	ld.shared.f32 	%f19, [shared];
	cvt.rn.f32.u32 	%f4, %r17;
	div.rn.f32 	%f5, %f19, %f4;
	bar.sync 	0;
	mov.f32 	%f37, 0f00000000;
	@%p7 bra 	$L__BB1_12;
	mov.f32 	%f37, 0f00000000;
	mov.u32 	%r31, %r33;
$L__BB1_11:
	mul.wide.u32 	%rd14, %r31, 4;
	add.s64 	%rd15, %rd2, %rd14;
	ld.global.f32 	%f21, [%rd15];
	sub.f32 	%f22, %f21, %f5;
	fma.rn.f32 	%f37, %f22, %f22, %f37;
	add.s32 	%r31, %r31, %r2;
	setp.lt.u32 	%p8, %r31, %r17;
	@%p8 bra 	$L__BB1_11;
$L__BB1_12:
	shl.b32 	%r24, %r2, 2;
	add.s32 	%r11, %r21, %r24;
	setp.lt.u32 	%p9, %r2, 2;
	add.s32 	%r12, %r11, %r20;
	st.shared.f32 	[%r12], %f37;
	bar.sync 	0;
	@%p9 bra 	$L__BB1_17;
	mov.u32 	%r32, %r2;
$L__BB1_14:
	shr.u32 	%r14, %r32, 1;
	setp.ge.u32 	%p10, %r33, %r14;
	@%p10 bra 	$L__BB1_16;
	shl.b32 	%r27, %r14, 2;
	add.s32 	%r28, %r12, %r27;
	ld.shared.f32 	%f23, [%r28];
	ld.shared.f32 	%f24, [%r12];
	add.f32 	%f25, %f23, %f24;
	st.shared.f32 	[%r12], %f25;
$L__BB1_16:
	bar.sync 	0;
	setp.gt.u32 	%p11, %r32, 3;
	mov.u32 	%r32, %r14;
	@%p11 bra 	$L__BB1_14;
$L__BB1_17:
	setp.ge.u32 	%p12, %r33, %r17;
	ld.shared.f32 	%f26, [%r11];
	div.rn.f32 	%f27, %f26, %f4;
	add.f32 	%f9, %f11, %f27;
	bar.sync 	0;
	@%p12 bra 	$L__BB1_20;
	cvta.to.global.u64 	%rd3, %rd7;
	cvta.to.global.u64 	%rd4, %rd8;
	cvta.to.global.u64 	%rd5, %rd9;
	rsqrt.approx.f32 	%f10, %f9;
$L__BB1_19:
	cvt.u64.u32 	%rd16, %r33;
	mul.wide.u32 	%rd17, %r33, 4;
	add.s64 	%rd18, %rd2, %rd17;
	ld.global.f32 	%f28, [%rd18];
	sub.f32 	%f29, %f28, %f5;
	mul.f32 	%f30, %f10, %f29;
	add.s64 	%rd19, %rd3, %rd17;
	ld.global.f32 	%f31, [%rd19];
	add.s64 	%rd20, %rd4, %rd17;
	ld.global.f32 	%f32, [%rd20];
	fma.rn.f32 	%f33, %f31, %f30, %f32;
	add.s64 	%rd21, %rd16, %rd1;
	shl.b64 	%rd22, %rd21, 2;
	add.s64 	%rd23, %rd5, %rd22;
	st.global.f32 	[%rd23], %f33;
	add.s32 	%r33, %r33, %r2;
	setp.lt.u32 	%p13, %r33, %r17;
	@%p13 bra 	$L__BB1_19;
$L__BB1_20:
	ret;

}
	// .globl	rms_norm_f64
.visible .entry rms_norm_f64(
	.param .u64 .ptr .align 1 rms_norm_f64_param_0,
	.param .u64 .ptr .align 1 rms_norm_f64_param_1,
	.param .u64 .ptr .align 1 rms_norm_f64_param_2,
	.param .u32 rms_norm_f64_param_3,
	.param .u32 rms_norm_f64_param_4,
	.param .f64 rms_norm_f64_param_5
)
{
	.reg .pred 	%p<9>;
	.reg .b32 	%r<22>;
	.reg .b64 	%rd<19>;
	.reg .b64 	%fd<22>;

	ld.param.u64 	%rd5, [rms_norm_f64_param_0];
	ld.param.u64 	%rd6, [rms_norm_f64_param_1];
	ld.param.u64 	%rd7, [rms_norm_f64_param_2];
	ld.param.u32 	%r13, [rms_norm_f64_param_3];
	ld.param.u32 	%r12, [rms_norm_f64_param_4];
	ld.param.f64 	%fd6, [rms_norm_f64_param_5];
	mov.u32 	%r1, %ctaid.x;
	setp.ge.u32 	%p1, %r1, %r13;
	@%p1 bra 	$L__BB2_12;
	cvta.to.global.u64 	%rd8, %rd5;
	mul.lo.s32 	%r14, %r12, %r1;
	cvt.u64.u32 	%rd1, %r14;
	mul.wide.u32 	%rd9, %r14, 8;
	add.s64 	%rd2, %rd8, %rd9;
	mov.u32 	%r21, %tid.x;
	setp.ge.u32 	%p2, %r21, %r12;
	mov.f64 	%fd21, 0d0000000000000000;
	@%p2 bra 	$L__BB2_4;
	mov.f64 	%fd21, 0d0000000000000000;
	mov.u32 	%r3, %ntid.x;
	mov.u32 	%r19, %r21;
$L__BB2_3:
	mul.wide.u32 	%rd10, %r19, 8;
	add.s64 	%rd11, %rd2, %rd10;
	ld.global.f64 	%fd9, [%rd11];
	fma.rn.f64 	%fd21, %fd9, %fd9, %fd21;
	add.s32 	%r19, %r19, %r3;
	setp.lt.u32 	%p3, %r19, %r12;
	@%p3 bra 	$L__BB2_3;
$L__BB2_4:
	shl.b32 	%r15, %r21, 3;
	mov.u32 	%r16, shared_f64;
	add.s32 	%r6, %r16, %r15;
	st.shared.f64 	[%r6], %fd21;
	bar.sync 	0;
	mov.u32 	%r7, %ntid.x;
	setp.lt.u32 	%p4, %r7, 2;
	@%p4 bra 	$L__BB2_9;
	mov.u32 	%r20, %r7;
$L__BB2_6:
	shr.u32 	%r9, %r20, 1;
	setp.ge.u32 	%p5, %r21, %r9;
	@%p5 bra 	$L__BB2_8;
	shl.b32 	%r17, %r9, 3;
	add.s32 	%r18, %r6, %r17;
	ld.shared.f64 	%fd10, [%r18];
	ld.shared.f64 	%fd11, [%r6];
	add.f64 	%fd12, %fd10, %fd11;
	st.shared.f64 	[%r6], %fd12;
$L__BB2_8:
	bar.sync 	0;
	setp.gt.u32 	%p6, %r20, 3;
	mov.u32 	%r20, %r9;
	@%p6 bra 	$L__BB2_6;
$L__BB2_9:
	setp.ge.u32 	%p7, %r21, %r12;
	ld.shared.f64 	%fd13, [shared_f64];
	cvt.rn.f64.u32 	%fd14, %r12;
	div.rn.f64 	%fd15, %fd13, %fd14;
	add.f64 	%fd4, %fd6, %fd15;
	bar.sync 	0;
	@%p7 bra 	$L__BB2_12;
	cvta.to.global.u64 	%rd3, %rd6;
	cvta.to.global.u64 	%rd4, %rd7;
	rsqrt.approx.f64 	%fd5, %fd4;
$L__BB2_11:
	cvt.u64.u32 	%rd12, %r21;
	mul.wide.u32 	%rd13, %r21, 8;
	add.s64 	%rd14, %rd2, %rd13;
	ld.global.f64 	%fd16, [%rd14];
	mul.f64 	%fd17, %fd5, %fd16;
	add.s64 	%rd15, %rd3, %rd13;
	ld.global.f64 	%fd18, [%rd15];
	mul.f64 	%fd19, %fd17, %fd18;
	add.s64 	%rd16, %rd12, %rd1;
	shl.b64 	%rd17, %rd16, 3;
	add.s64 	%rd18, %rd4, %rd17;
	st.global.f64 	[%rd18], %fd19;
	add.s32 	%r21, %r21, %r7;
	setp.lt.u32 	%p8, %r21, %r12;
	@%p8 bra 	$L__BB2_11;
$L__BB2_12:
	ret;

}
	// .globl	layer_norm_f64
.visible .entry layer_norm_f64(
	.param .u64 .ptr .align 1 layer_norm_f64_param_0,
	.param .u64 .ptr .align 1 layer_norm_f64_param_1,
	.param .u64 .ptr .align 1 layer_norm_f64_param_2,
	.param .u64 .ptr .align 1 layer_norm_f64_param_3,
	.param .u32 layer_norm_f64_param_4,
	.param .u32 layer_norm_f64_param_5,
	.param .f64 layer_norm_f64_param_6
)
{
	.reg .pred 	%p<14>;
	.reg .b32 	%r<34>;
	.reg .b64 	%rd<24>;
	.reg .b64 	%fd<38>;

	ld.param.u64 	%rd6, [layer_norm_f64_param_0];
	ld.param.u64 	%rd7, [layer_norm_f64_param_1];
	ld.param.u64 	%rd8, [layer_norm_f64_param_2];
	ld.param.u64 	%rd9, [layer_norm_f64_param_3];
	ld.param.u32 	%r18, [layer_norm_f64_param_4];
	ld.param.u32 	%r17, [layer_norm_f64_param_5];
	ld.param.f64 	%fd11, [layer_norm_f64_param_6];
	mov.u32 	%r1, %ctaid.x;
	setp.ge.u32 	%p1, %r1, %r18;
	@%p1 bra 	$L__BB3_20;
	cvta.to.global.u64 	%rd10, %rd6;
	mov.u32 	%r2, %ntid.x;
	mul.lo.s32 	%r19, %r17, %r1;
	cvt.u64.u32 	%rd1, %r19;
	mul.wide.u32 	%rd11, %r19, 8;
	add.s64 	%rd2, %rd10, %rd11;
	mov.u32 	%r33, %tid.x;
	setp.ge.u32 	%p2, %r33, %r17;
	mov.f64 	%fd35, 0d0000000000000000;
	@%p2 bra 	$L__BB3_4;
	mov.f64 	%fd35, 0d0000000000000000;
	mov.u32 	%r29, %r33;
$L__BB3_3:
	mul.wide.u32 	%rd12, %r29, 8;
	add.s64 	%rd13, %rd2, %rd12;
	ld.global.f64 	%fd14, [%rd13];
	add.f64 	%fd35, %fd35, %fd14;
	add.s32 	%r29, %r29, %r2;
	setp.lt.u32 	%p3, %r29, %r17;
	@%p3 bra 	$L__BB3_3;
$L__BB3_4:
	shl.b32 	%r20, %r33, 3;
	mov.u32 	%r21, shared_f64;
	add.s32 	%r6, %r21, %r20;
	st.shared.f64 	[%r6], %fd35;
	bar.sync 	0;
	setp.lt.u32 	%p4, %r2, 2;
	@%p4 bra 	$L__BB3_9;
	mov.u32 	%r30, %r2;
$L__BB3_6:
	shr.u32 	%r8, %r30, 1;
	setp.ge.u32 	%p5, %r33, %r8;
	@%p5 bra 	$L__BB3_8;
	shl.b32 	%r22, %r8, 3;
	add.s32 	%r23, %r6, %r22;
	ld.shared.f64 	%fd15, [%r23];
	ld.shared.f64 	%fd16, [%r6];
	add.f64 	%fd17, %fd15, %fd16;
	st.shared.f64 	[%r6], %fd17;
$L__BB3_8:
	bar.sync 	0;
	setp.gt.u32 	%p6, %r30, 3;
	mov.u32 	%r30, %r8;
	@%p6 bra 	$L__BB3_6;
$L__BB3_9:
	setp.ge.u32 	%p7, %r33, %r17;
	ld.shared.f64 	%fd19, [shared_f64];
	cvt.rn.f64.u32 	%fd4, %r17;
	div.rn.f64 	%fd5, %fd19, %fd4;
	bar.sync 	0;
	mov.f64 	%fd37, 0d0000000000000000;
	@%p7 bra 	$L__BB3_12;
	mov.f64 	%fd37, 0d0000000000000000;
	mov.u32 	%r31, %r33;
$L__BB3_11:
	mul.wide.u32 	%rd14, %r31, 8;
	add.s64 	%rd15, %rd2, %rd14;
	ld.global.f64 	%fd21, [%rd15];
	sub.f64 	%fd22, %fd21, %fd5;
	fma.rn.f64 	%fd37, %fd22, %fd22, %fd37;
	add.s32 	%r31, %r31, %r2;
	setp.lt.u32 	%p8, %r31, %r17;
	@%p8 bra 	$L__BB3_11;
$L__BB3_12:
	shl.b32 	%r24, %r2, 3;
	add.s32 	%r11, %r21, %r24;
	setp.lt.u32 	%p9, %r2, 2;
	add.s32 	%r12, %r11, %r20;
	st.shared.f64 	[%r12], %fd37;
	bar.sync 	0;
	@%p9 bra 	$L__BB3_17;
	mov.u32 	%r32, %r2;
$L__BB3_14:
	shr.u32 	%r14, %r32, 1;
	setp.ge.u32 	%p10, %r33, %r14;
	@%p10 bra 	$L__BB3_16;
	shl.b32 	%r27, %r14, 3;
	add.s32 	%r28, %r12, %r27;
	ld.shared.f64 	%fd23, [%r28];
	ld.shared.f64 	%fd24, [%r12];
	add.f64 	%fd25, %fd23, %fd24;
	st.shared.f64 	[%r12], %fd25;
$L__BB3_16:
	bar.sync 	0;
	setp.gt.u32 	%p11, %r32, 3;
	mov.u32 	%r32, %r14;
	@%p11 bra 	$L__BB3_14;
$L__BB3_17:
	setp.ge.u32 	%p12, %r33, %r17;
	ld.shared.f64 	%fd26, [%r11];
	div.rn.f64 	%fd27, %fd26, %fd4;
	add.f64 	%fd9, %fd11, %fd27;
	bar.sync 	0;
	@%p12 bra 	$L__BB3_20;
	cvta.to.global.u64 	%rd3, %rd7;
	cvta.to.global.u64 	%rd4, %rd8;
	cvta.to.global.u64 	%rd5, %rd9;
	rsqrt.approx.f64 	%fd10, %fd9;
$L__BB3_19:
	cvt.u64.u32 	%rd16, %r33;
	mul.wide.u32 	%rd17, %r33, 8;
	add.s64 	%rd18, %rd2, %rd17;
	ld.global.f64 	%fd28, [%rd18];
	sub.f64 	%fd29, %fd28, %fd5;
	mul.f64 	%fd30, %fd10, %fd29;
	add.s64 	%rd19, %rd3, %rd17;
	ld.global.f64 	%fd31, [%rd19];
	add.s64 	%rd20, %rd4, %rd17;
	ld.global.f64 	%fd32, [%rd20];
	fma.rn.f64 	%fd33, %fd31, %fd30, %fd32;
	add.s64 	%rd21, %rd16, %rd1;
	shl.b64 	%rd22, %rd21, 3;
	add.s64 	%rd23, %rd5, %rd22;
	st.global.f64 	[%rd23], %fd33;
	add.s32 	%r33, %r33, %r2;
	setp.lt.u32 	%p13, %r33, %r17;
	@%p13 bra 	$L__BB3_19;
$L__BB3_20:
	ret;

}
	// .globl	rms_norm_f16
.visible .entry rms_norm_f16(
	.param .u64 .ptr .align 1 rms_norm_f16_param_0,
	.param .u64 .ptr .align 1 rms_norm_f16_param_1,
	.param .u64 .ptr .align 1 rms_norm_f16_param_2,
	.param .u32 rms_norm_f16_param_3,
	.param .u32 rms_norm_f16_param_4,
	.param .f32 rms_norm_f16_param_5
)
{
	.reg .pred 	%p<9>;
	.reg .b16 	%rs<5>;
	.reg .b32 	%r<22>;
	.reg .b32 	%f<22>;
	.reg .b64 	%rd<19>;

	ld.param.u64 	%rd5, [rms_norm_f16_param_0];
	ld.param.u64 	%rd6, [rms_norm_f16_param_1];
	ld.param.u64 	%rd7, [rms_norm_f16_param_2];
	ld.param.u32 	%r13, [rms_norm_f16_param_3];
	ld.param.u32 	%r12, [rms_norm_f16_param_4];
	ld.param.f32 	%f6, [rms_norm_f16_param_5];
	mov.u32 	%r1, %ctaid.x;
	setp.ge.u32 	%p1, %r1, %r13;
	@%p1 bra 	$L__BB4_12;
	cvta.to.global.u64 	%rd8, %rd5;
	mul.lo.s32 	%r14, %r12, %r1;
	cvt.u64.u32 	%rd1, %r14;
	mul.wide.u32 	%rd9, %r14, 2;
	add.s64 	%rd2, %rd8, %rd9;
	mov.u32 	%r21, %tid.x;
	setp.ge.u32 	%p2, %r21, %r12;
	mov.f32 	%f21, 0f00000000;
	@%p2 bra 	$L__BB4_4;
	mov.f32 	%f21, 0f00000000;
	mov.u32 	%r3, %ntid.x;
	mov.u32 	%r19, %r21;
$L__BB4_3:
	mul.wide.u32 	%rd10, %r19, 2;
	add.s64 	%rd11, %rd2, %rd10;
	ld.global.u16 	%rs1, [%rd11];
	// begin inline asm
	{  cvt.f32.f16 %f9, %rs1;}

	// end inline asm
	fma.rn.f32 	%f21, %f9, %f9, %f21;
	add.s32 	%r19, %r19, %r3;
	setp.lt.u32 	%p3, %r19, %r12;
	@%p3 bra 	$L__BB4_3;
$L__BB4_4:
	shl.b32 	%r15, %r21, 2;
	mov.u32 	%r16, shared;
	add.s32 	%r6, %r16, %r15;
	st.shared.f32 	[%r6], %f21;
	bar.sync 	0;
	mov.u32 	%r7, %ntid.x;
	setp.lt.u32 	%p4, %r7, 2;
	@%p4 bra 	$L__BB4_9;
	mov.u32 	%r20, %r7;
$L__BB4_6:
	shr.u32 	%r9, %r20, 1;
	setp.ge.u32 	%p5, %r21, %r9;
	@%p5 bra 	$L__BB4_8;
	shl.b32 	%r17, %r9, 2;
	add.s32 	%r18, %r6, %r17;
	ld.shared.f32 	%f10, [%r18];
	ld.shared.f32 	%f11, [%r6];
	add.f32 	%f12, %f10, %f11;
	st.shared.f32 	[%r6], %f12;
$L__BB4_8:
	bar.sync 	0;
	setp.gt.u32 	%p6, %r20, 3;
	mov.u32 	%r20, %r9;
	@%p6 bra 	$L__BB4_6;
$L__BB4_9:
	setp.ge.u32 	%p7, %r21, %r12;
	ld.shared.f32 	%f13, [shared];
	cvt.rn.f32.u32 	%f14, %r12;
	div.rn.f32 	%f15, %f13, %f14;
	add.f32 	%f4, %f6, %f15;
	bar.sync 	0;
	@%p7 bra 	$L__BB4_12;
	cvta.to.global.u64 	%rd3, %rd6;
	cvta.to.global.u64 	%rd4, %rd7;
	rsqrt.approx.f32 	%f5, %f4;
$L__BB4_11:
	cvt.u64.u32 	%rd12, %r21;
	mul.wide.u32 	%rd13, %r21, 2;
	add.s64 	%rd14, %rd2, %rd13;
	ld.global.u16 	%rs2, [%rd14];
	// begin inline asm
	{  cvt.f32.f16 %f16, %rs2;}

	// end inline asm
	mul.f32 	%f19, %f5, %f16;
	add.s64 	%rd15, %rd3, %rd13;
	ld.global.u16 	%rs3, [%rd15];
	// begin inline asm
	{  cvt.f32.f16 %f17, %rs3;}

	// end inline asm
	mul.f32 	%f18, %f19, %f17;
	// begin inline asm
	{  cvt.rn.f16.f32 %rs4, %f18;}

	// end inline asm
	add.s64 	%rd16, %rd12, %rd1;
	shl.b64 	%rd17, %rd16, 1;
	add.s64 	%rd18, %rd4, %rd17;
	st.global.u16 	[%rd18], %rs4;
	add.s32 	%r21, %r21, %r7;
	setp.lt.u32 	%p8, %r21, %r12;
	@%p8 bra 	$L__BB4_11;
$L__BB4_12:
	ret;

}
	// .globl	layer_norm_f16
.visible .entry layer_norm_f16(
	.param .u64 .ptr .align 1 layer_norm_f16_param_0,
	.param .u64 .ptr .align 1 layer_norm_f16_param_1,
	.param .u64 .ptr .align 1 layer_norm_f16_param_2,
	.param .u64 .ptr .align 1 layer_norm_f16_param_3,
	.param .u32 layer_norm_f16_param_4,
	.param .u32 layer_norm_f16_param_5,
	.param .f32 layer_norm_f16_param_6
)
{
	.reg .pred 	%p<14>;
	.reg .b16 	%rs<7>;
	.reg .b32 	%r<34>;
	.reg .b32 	%f<38>;
	.reg .b64 	%rd<24>;

	ld.param.u64 	%rd6, [layer_norm_f16_param_0];
	ld.param.u64 	%rd7, [layer_norm_f16_param_1];
	ld.param.u64 	%rd8, [layer_norm_f16_param_2];
	ld.param.u64 	%rd9, [layer_norm_f16_param_3];
	ld.param.u32 	%r18, [layer_norm_f16_param_4];
	ld.param.u32 	%r17, [layer_norm_f16_param_5];
	ld.param.f32 	%f11, [layer_norm_f16_param_6];
	mov.u32 	%r1, %ctaid.x;
	setp.ge.u32 	%p1, %r1, %r18;
	@%p1 bra 	$L__BB5_20;
	cvta.to.global.u64 	%rd10, %rd6;
	mov.u32 	%r2, %ntid.x;
	mul.lo.s32 	%r19, %r17, %r1;
	cvt.u64.u32 	%rd1, %r19;
	mul.wide.u32 	%rd11, %r19, 2;
	add.s64 	%rd2, %rd10, %rd11;
	mov.u32 	%r33, %tid.x;
	setp.ge.u32 	%p2, %r33, %r17;
	mov.f32 	%f35, 0f00000000;
	@%p2 bra 	$L__BB5_4;
	mov.f32 	%f35, 0f00000000;
	mov.u32 	%r29, %r33;
$L__BB5_3:
	mul.wide.u32 	%rd12, %r29, 2;
	add.s64 	%rd13, %rd2, %rd12;
	ld.global.u16 	%rs1, [%rd13];
	// begin inline asm
	{  cvt.f32.f16 %f14, %rs1;}

	// end inline asm
	add.f32 	%f35, %f35, %f14;
	add.s32 	%r29, %r29, %r2;
	setp.lt.u32 	%p3, %r29, %r17;
	@%p3 bra 	$L__BB5_3;
$L__BB5_4:
	shl.b32 	%r20, %r33, 2;
	mov.u32 	%r21, shared;
	add.s32 	%r6, %r21, %r20;
	st.shared.f32 	[%r6], %f35;
	bar.sync 	0;
	setp.lt.u32 	%p4, %r2, 2;
	@%p4 bra 	$L__BB5_9;
	mov.u32 	%r30, %r2;
$L__BB5_6:
	shr.u32 	%r8, %r30, 1;
	setp.ge.u32 	%p5, %r33, %r8;
	@%p5 bra 	$L__BB5_8;
	shl.b32 	%r22, %r8, 2;
	add.s32 	%r23, %r6, %r22;
	ld.shared.f32 	%f15, [%r23];
	ld.shared.f32 	%f16, [%r6];
	add.f32 	%f17, %f15, %f16;
	st.shared.f32 	[%r6], %f17;
$L__BB5_8:
	bar.sync 	0;
	setp.gt.u32 	%p6, %r30, 3;
	mov.u32 	%r30, %r8;
	@%p6 bra 	$L__BB5_6;
$L__BB5_9:
	setp.ge.u32 	%p7, %r33, %r17;
	ld.shared.f32 	%f19, [shared];
	cvt.rn.f32.u32 	%f4, %r17;
	div.rn.f32 	%f5, %f19, %f4;
	bar.sync 	0;
	mov.f32 	%f37, 0f00000000;
	@%p7 bra 	$L__BB5_12;
	mov.f32 	%f37, 0f00000000;
	mov.u32 	%r31, %r33;
$L__BB5_11:
	mul.wide.u32 	%rd14, %r31, 2;
	add.s64 	%rd15, %rd2, %rd14;
	ld.global.u16 	%rs2, [%rd15];
	// begin inline asm
	{  cvt.f32.f16 %f21, %rs2;}

	// end inline asm
	sub.f32 	%f22, %f21, %f5;
	fma.rn.f32 	%f37, %f22, %f22, %f37;
	add.s32 	%r31, %r31, %r2;
	setp.lt.u32 	%p8, %r31, %r17;
	@%p8 bra 	$L__BB5_11;
$L__BB5_12:
	shl.b32 	%r24, %r2, 2;
	add.s32 	%r11, %r21, %r24;
	setp.lt.u32 	%p9, %r2, 2;
	add.s32 	%r12, %r11, %r20;
	st.shared.f32 	[%r12], %f37;
	bar.sync 	0;
	@%p9 bra 	$L__BB5_17;
	mov.u32 	%r32, %r2;
$L__BB5_14:
	shr.u32 	%r14, %r32, 1;
	setp.ge.u32 	%p10, %r33, %r14;
	@%p10 bra 	$L__BB5_16;
	shl.b32 	%r27, %r14, 2;
	add.s32 	%r28, %r12, %r27;
	ld.shared.f32 	%f23, [%r28];
	ld.shared.f32 	%f24, [%r12];
	add.f32 	%f25, %f23, %f24;
	st.shared.f32 	[%r12], %f25;
$L__BB5_16:
	bar.sync 	0;
	setp.gt.u32 	%p11, %r32, 3;
	mov.u32 	%r32, %r14;
	@%p11 bra 	$L__BB5_14;
$L__BB5_17:
	setp.ge.u32 	%p12, %r33, %r17;
	ld.shared.f32 	%f26, [%r11];
	div.rn.f32 	%f27, %f26, %f4;
	add.f32 	%f9, %f11, %f27;
	bar.sync 	0;
	@%p12 bra 	$L__BB5_20;
	cvta.to.global.u64 	%rd3, %rd7;
	cvta.to.global.u64 	%rd4, %rd8;
	cvta.to.global.u64 	%rd5, %rd9;
	rsqrt.approx.f32 	%f10, %f9;
$L__BB5_19:
	cvt.u64.u32 	%rd16, %r33;
	mul.wide.u32 	%rd17, %r33, 2;
	add.s64 	%rd18, %rd2, %rd17;
	ld.global.u16 	%rs3, [%rd18];
	// begin inline asm
	{  cvt.f32.f16 %f28, %rs3;}

	// end inline asm
	sub.f32 	%f32, %f28, %f5;
	mul.f32 	%f33, %f10, %f32;
	add.s64 	%rd19, %rd3, %rd17;
	ld.global.u16 	%rs4, [%rd19];
	// begin inline asm
	{  cvt.f32.f16 %f29, %rs4;}

	// end inline asm
	add.s64 	%rd20, %rd4, %rd17;
	ld.global.u16 	%rs5, [%rd20];
	// begin inline asm
	{  cvt.f32.f16 %f30, %rs5;}

	// end inline asm
	fma.rn.f32 	%f31, %f33, %f29, %f30;
	// begin inline asm
	{  cvt.rn.f16.f32 %rs6, %f31;}

	// end inline asm
	add.s64 	%rd21, %rd16, %rd1;
	shl.b64 	%rd22, %rd21, 1;
	add.s64 	%rd23, %rd5, %rd22;
	st.global.u16 	[%rd23], %rs6;
	add.s32 	%r33, %r33, %r2;
	setp.lt.u32 	%p13, %r33, %r17;
	@%p13 bra 	$L__BB5_19;
$L__BB5_20:
	ret;

}
	// .globl	rms_norm_bf16
.visible .entry rms_norm_bf16(
	.param .u64 .ptr .align 1 rms_norm_bf16_param_0,
	.param .u64 .ptr .align 1 rms_norm_bf16_param_1,
	.param .u64 .ptr .align 1 rms_norm_bf16_param_2,
	.param .u32 rms_norm_bf16_param_3,
	.param .u32 rms_norm_bf16_param_4,
	.param .f32 rms_norm_bf16_param_5
)
{
	.reg .pred 	%p<9>;
	.reg .b16 	%rs<5>;
	.reg .b32 	%r<22>;
	.reg .b32 	%f<22>;
	.reg .b64 	%rd<19>;

	ld.param.u64 	%rd5, [rms_norm_bf16_param_0];
	ld.param.u64 	%rd6, [rms_norm_bf16_param_1];
	ld.param.u64 	%rd7, [rms_norm_bf16_param_2];
	ld.param.u32 	%r13, [rms_norm_bf16_param_3];
	ld.param.u32 	%r12, [rms_norm_bf16_param_4];
	ld.param.f32 	%f6, [rms_norm_bf16_param_5];
	mov.u32 	%r1, %ctaid.x;
	setp.ge.u32 	%p1, %r1, %r13;
	@%p1 bra 	$L__BB6_12;
	cvta.to.global.u64 	%rd8, %rd5;
	mul.lo.s32 	%r14, %r12, %r1;
	cvt.u64.u32 	%rd1, %r14;
	mul.wide.u32 	%rd9, %r14, 2;
	add.s64 	%rd2, %rd8, %rd9;
	mov.u32 	%r21, %tid.x;
	setp.ge.u32 	%p2, %r21, %r12;
	mov.f32 	%f21, 0f00000000;
	@%p2 bra 	$L__BB6_4;
	mov.f32 	%f21, 0f00000000;
	mov.u32 	%r3, %ntid.x;
	mov.u32 	%r19, %r21;
$L__BB6_3:
	mul.wide.u32 	%rd10, %r19, 2;
	add.s64 	%rd11, %rd2, %rd10;
	ld.global.u16 	%rs1, [%rd11];
	// begin inline asm
	{ cvt.f32.bf16 %f9, %rs1;}

	// end inline asm
	fma.rn.f32 	%f21, %f9, %f9, %f21;
	add.s32 	%r19, %r19, %r3;
	setp.lt.u32 	%p3, %r19, %r12;
	@%p3 bra 	$L__BB6_3;
$L__BB6_4:
	shl.b32 	%r15, %r21, 2;
	mov.u32 	%r16, shared;
	add.s32 	%r6, %r16, %r15;
	st.shared.f32 	[%r6], %f21;
	bar.sync 	0;
	mov.u32 	%r7, %ntid.x;
	setp.lt.u32 	%p4, %r7, 2;
	@%p4 bra 	$L__BB6_9;
	mov.u32 	%r20, %r7;
$L__BB6_6:
	shr.u32 	%r9, %r20, 1;
	setp.ge.u32 	%p5, %r21, %r9;
	@%p5 bra 	$L__BB6_8;
	shl.b32 	%r17, %r9, 2;
	add.s32 	%r18, %r6, %r17;
	ld.shared.f32 	%f10, [%r18];
	ld.shared.f32 	%f11, [%r6];
	add.f32 	%f12, %f10, %f11;
	st.shared.f32 	[%r6], %f12;
$L__BB6_8:
	bar.sync 	0;
	setp.gt.u32 	%p6, %r20, 3;
	mov.u32 	%r20, %r9;
	@%p6 bra 	$L__BB6_6;
$L__BB6_9:
	setp.ge.u32 	%p7, %r21, %r12;
	ld.shared.f32 	%f13, [shared];
	cvt.rn.f32.u32 	%f14, %r12;
	div.rn.f32 	%f15, %f13, %f14;
	add.f32 	%f4, %f6, %f15;
	bar.sync 	0;
	@%p7 bra 	$L__BB6_12;
	cvta.to.global.u64 	%rd3, %rd6;
	cvta.to.global.u64 	%rd4, %rd7;
	rsqrt.approx.f32 	%f5, %f4;
$L__BB6_11:
	cvt.u64.u32 	%rd12, %r21;
	mul.wide.u32 	%rd13, %r21, 2;
	add.s64 	%rd14, %rd2, %rd13;
	ld.global.u16 	%rs2, [%rd14];
	// begin inline asm
	{ cvt.f32.bf16 %f16, %rs2;}

	// end inline asm
	mul.f32 	%f19, %f5, %f16;
	add.s64 	%rd15, %rd3, %rd13;
	ld.global.u16 	%rs3, [%rd15];
	// begin inline asm
	{ cvt.f32.bf16 %f17, %rs3;}

	// end inline asm
	mul.f32 	%f18, %f19, %f17;
	// begin inline asm
	{  cvt.rn.bf16.f32 %rs4, %f18;}

	// end inline asm
	add.s64 	%rd16, %rd12, %rd1;
	shl.b64 	%rd17, %rd16, 1;
	add.s64 	%rd18, %rd4, %rd17;
	st.global.u16 	[%rd18], %rs4;
	add.s32 	%r21, %r21, %r7;
	setp.lt.u32 	%p8, %r21, %r12;
	@%p8 bra 	$L__BB6_11;
$L__BB6_12:
	ret;

}
	// .globl	layer_norm_bf16
.visible .entry layer_norm_bf16(
	.param .u64 .ptr .align 1 layer_norm_bf16_param_0,
	.param .u64 .ptr .align 1 layer_norm_bf16_param_1,
	.param .u64 .ptr .align 1 layer_norm_bf16_param_2,
	.param .u64 .ptr .align 1 layer_norm_bf16_param_3,
	.param .u32 layer_norm_bf16_param_4,
	.param .u32 layer_norm_bf16_param_5,
	.param .f32 layer_norm_bf16_param_6
)
{
	.reg .pred 	%p<14>;
	.reg .b16 	%rs<7>;
	.reg .b32 	%r<34>;
	.reg .b32 	%f<38>;
	.reg .b64 	%rd<24>;

	ld.param.u64 	%rd6, [layer_norm_bf16_param_0];
	ld.param.u64 	%rd7, [layer_norm_bf16_param_1];
	ld.param.u64 	%rd8, [layer_norm_bf16_param_2];
	ld.param.u64 	%rd9, [layer_norm_bf16_param_3];
	ld.param.u32 	%r18, [layer_norm_bf16_param_4];
	ld.param.u32 	%r17, [layer_norm_bf16_param_5];
	ld.param.f32 	%f11, [layer_norm_bf16_param_6];
	mov.u32 	%r1, %ctaid.x;
	setp.ge.u32 	%p1, %r1, %r18;
	@%p1 bra 	$L__BB7_20;
	cvta.to.global.u64 	%rd10, %rd6;
	mov.u32 	%r2, %ntid.x;
	mul.lo.s32 	%r19, %r17, %r1;
	cvt.u64.u32 	%rd1, %r19;
	mul.wide.u32 	%rd11, %r19, 2;
	add.s64 	%rd2, %rd10, %rd11;
	mov.u32 	%r33, %tid.x;
	setp.ge.u32 	%p2, %r33, %r17;
	mov.f32 	%f35, 0f00000000;
	@%p2 bra 	$L__BB7_4;
	mov.f32 	%f35, 0f00000000;
	mov.u32 	%r29, %r33;
$L__BB7_3:
	mul.wide.u32 	%rd12, %r29, 2;
	add.s64 	%rd13, %rd2, %rd12;
	ld.global.u16 	%rs1, [%rd13];
	// begin inline asm
	{ cvt.f32.bf16 %f14, %rs1;}

	// end inline asm
	add.f32 	%f35, %f35, %f14;
	add.s32 	%r29, %r29, %r2;
	setp.lt.u32 	%p3, %r29, %r17;
	@%p3 bra 	$L__BB7_3;
$L__BB7_4:
	shl.b32 	%r20, %r33, 2;
	mov.u32 	%r21, shared;
	add.s32 	%r6, %r21, %r20;
	st.shared.f32 	[%r6], %f35;
	bar.sync 	0;
	setp.lt.u32 	%p4, %r2, 2;
	@%p4 bra 	$L__BB7_9;
	mov.u32 	%r30, %r2;
$L__BB7_6:
	shr.u32 	%r8, %r30, 1;
	setp.ge.u32 	%p5, %r33, %r8;
	@%p5 bra 	$L__BB7_8;
	shl.b32 	%r22, %r8, 2;
	add.s32 	%r23, %r6, %r22;
	ld.shared.f32 	%f15, [%r23];
	ld.shared.f32 	%f16, [%r6];
	add.f32 	%f17, %f15, %f16;
	st.shared.f32 	[%r6], %f17;
$L__BB7_8:
	bar.sync 	0;
	setp.gt.u32 	%p6, %r30, 3;
	mov.u32 	%r30, %r8;
	@%p6 bra 	$L__BB7_6;
$L__BB7_9:
	setp.ge.u32 	%p7, %r33, %r17;
	ld.shared.f32 	%f19, [shared];
	cvt.rn.f32.u32 	%f4, %r17;
	div.rn.f32 	%f5, %f19, %f4;
	bar.sync 	0;
	mov.f32 	%f37, 0f00000000;
	@%p7 bra 	$L__BB7_12;
	mov.f32 	%f37, 0f00000000;
	mov.u32 	%r31, %r33;
$L__BB7_11:
	mul.wide.u32 	%rd14, %r31, 2;
	add.s64 	%rd15, %rd2, %rd14;
	ld.global.u16 	%rs2, [%rd15];
	// begin inline asm
	{ cvt.f32.bf16 %f21, %rs2;}

	// end inline asm
	sub.f32 	%f22, %f21, %f5;
	fma.rn.f32 	%f37, %f22, %f22, %f37;
	add.s32 	%r31, %r31, %r2;
	setp.lt.u32 	%p8, %r31, %r17;
	@%p8 bra 	$L__BB7_11;
$L__BB7_12:
	shl.b32 	%r24, %r2, 2;
	add.s32 	%r11, %r21, %r24;
	setp.lt.u32 	%p9, %r2, 2;
	add.s32 	%r12, %r11, %r20;
	st.shared.f32 	[%r12], %f37;
	bar.sync 	0;
	@%p9 bra 	$L__BB7_17;
	mov.u32 	%r32, %r2;
$L__BB7_14:
	shr.u32 	%r14, %r32, 1;
	setp.ge.u32 	%p10, %r33, %r14;
	@%p10 bra 	$L__BB7_16;
	shl.b32 	%r27, %r14, 2;
	add.s32 	%r28, %r12, %r27;
	ld.shared.f32 	%f23, [%r28];
	ld.shared.f32 	%f24, [%r12];
	add.f32 	%f25, %f23, %f24;
	st.shared.f32 	[%r12], %f25;
$L__BB7_16:
	bar.sync 	0;
	setp.gt.u32 	%p11, %r32, 3;
	mov.u32 	%r32, %r14;
	@%p11 bra 	$L__BB7_14;
$L__BB7_17:
	setp.ge.u32 	%p12, %r33, %r17;
	ld.shared.f32 	%f26, [%r11];
	div.rn.f32 	%f27, %f26, %f4;
	add.f32 	%f9, %f11, %f27;
	bar.sync 	0;
	@%p12 bra 	$L__BB7_20;
	cvta.to.global.u64 	%rd3, %rd7;
	cvta.to.global.u64 	%rd4, %rd8;
	cvta.to.global.u64 	%rd5, %rd9;
	rsqrt.approx.f32 	%f10, %f9;
$L__BB7_19:
	cvt.u64.u32 	%rd16, %r33;
	mul.wide.u32 	%rd17, %r33, 2;
	add.s64 	%rd18, %rd2, %rd17;
	ld.global.u16 	%rs3, [%rd18];
	// begin inline asm
	{ cvt.f32.bf16 %f28, %rs3;}

	// end inline asm
	sub.f32 	%f32, %f28, %f5;
	mul.f32 	%f33, %f10, %f32;
	add.s64 	%rd19, %rd3, %rd17;
	ld.global.u16 	%rs4, [%rd19];
	// begin inline asm
	{ cvt.f32.bf16 %f29, %rs4;}

	// end inline asm
	add.s64 	%rd20, %rd4, %rd17;
	ld.global.u16 	%rs5, [%rd20];
	// begin inline asm
	{ cvt.f32.bf16 %f30, %rs5;}

	// end inline asm
	fma.rn.f32 	%f31, %f33, %f29, %f30;
	// begin inline asm
	{  cvt.rn.bf16.f32 %rs6, %f31;}

	// end inline asm
	add.s64 	%rd21, %rd16, %rd1;
	shl.b64 	%rd22, %rd21, 1;
	add.s64 	%rd23, %rd5, %rd22;
	st.global.u16 	[%rd23], %rs6;
	add.s32 	%r33, %r33, %r2;
	setp.lt.u32 	%p13, %r33, %r17;
	@%p13 bra 	$L__BB7_19;
$L__BB7_20:
	ret;

}


// ===== COMPILED SASS (sm_100) =====

	.target	sm_100

	.elftype	@"ET_EXEC"


//--------------------- .note.nv.tkinfo           --------------------------
	.section	.note.nv.tkinfo,"",@"SHT_NOTE"
	.sectionflags	@"SHF_NOTE_NV_TKINFO"
	.tkinfo
        /*0018*/ 	.word	0x00000002
        /*0030*/ 	.string	""
        /*0030*/ 	.string	"ptxas"
        /*0030*/ 	.string	"Cuda compilation tools, release 13.0, V13.0.88"
        /*0030*/ 	.string	"Build cuda_13.0.r13.0/compiler.36424714_0"
        /*0030*/ 	.string	"-arch sm_100 -m 64 "



//--------------------- .note.nv.cuinfo           --------------------------
	.section	.note.nv.cuinfo,"",@"SHT_NOTE"
	.sectionflags	@"SHF_NOTE_NV_CUINFO"
        /*0018*/ 	.short	0x0002
        /*001a*/ 	.short	0x0064
        /*001c*/ 	.short	0x0082
	.zero		2


//--------------------- .nv.info                  --------------------------
	.section	.nv.info,"",@"SHT_CUDA_INFO"
	.align	4


	//----- nvinfo : EIATTR_REGCOUNT
	.align		4
        /*0000*/ 	.byte	0x04, 0x2f
        /*0002*/ 	.short	(.L_1 - .L_0)
	.align		4
.L_0:
        /*0004*/ 	.word	index@(rms_norm_f32)
        /*0008*/ 	.word	0x00000012


	//----- nvinfo : EIATTR_FRAME_SIZE
	.align		4
.L_1:
        /*000c*/ 	.byte	0x04, 0x11
        /*000e*/ 	.short	(.L_3 - .L_2)
	.align		4
.L_2:
        /*0010*/ 	.word	index@($__internal_9_$__cuda_sm3x_div_rn_noftz_f32_slowpath)
        /*0014*/ 	.word	0x00000000


	//----- nvinfo : EIATTR_FRAME_SIZE
	.align		4
.L_3:
        /*0018*/ 	.byte	0x04, 0x11
        /*001a*/ 	.short	(.L_5 - .L_4)
	.align		4
.L_4:
        /*001c*/ 	.word	index@(rms_norm_f32)
        /*0020*/ 	.word	0x00000000


	//----- nvinfo : EIATTR_REGCOUNT
	.align		4
.L_5:
        /*0024*/ 	.byte	0x04, 0x2f
        /*0026*/ 	.short	(.L_7 - .L_6)
	.align		4
.L_6:
        /*0028*/ 	.word	index@(layer_norm_f32)
        /*002c*/ 	.word	0x00000017


	//----- nvinfo : EIATTR_FRAME_SIZE
	.align		4
.L_7:
        /*0030*/ 	.byte	0x04, 0x11
        /*0032*/ 	.short	(.L_9 - .L_8)
	.align		4
.L_8:
        /*0034*/ 	.word	index@($__internal_8_$__cuda_sm3x_div_rn_noftz_f32_slowpath)
        /*0038*/ 	.word	0x00000000


	//----- nvinfo : EIATTR_FRAME_SIZE
	.align		4
.L_9:
        /*003c*/ 	.byte	0x04, 0x11
        /*003e*/ 	.short	(.L_11 - .L_10)
	.align		4
.L_10:
        /*0040*/ 	.word	index@(layer_norm_f32)
        /*0044*/ 	.word	0x00000000


	//----- nvinfo : EIATTR_REGCOUNT
	.align		4
.L_11:
        /*0048*/ 	.byte	0x04, 0x2f
        /*004a*/ 	.short	(.L_13 - .L_12)
	.align		4
.L_12:
        /*004c*/ 	.word	index@(rms_norm_f64)
        /*0050*/ 	.word	0x0000001c


	//----- nvinfo : EIATTR_FRAME_SIZE
	.align		4
.L_13:
        /*0054*/ 	.byte	0x04, 0x11
        /*0056*/ 	.short	(.L_15 - .L_14)
	.align		4
.L_14:
        /*0058*/ 	.word	index@($__internal_7_$__cuda_sm20_drsqrt_f64_slowpath_v2)
        /*005c*/ 	.word	0x00000000


	//----- nvinfo : EIATTR_FRAME_SIZE
	.align		4
.L_15:
        /*0060*/ 	.byte	0x04, 0x11
        /*0062*/ 	.short	(.L_17 - .L_16)
	.align		4
.L_16:
        /*0064*/ 	.word	index@($__internal_6_$__cuda_sm20_div_rn_f64_full)
        /*0068*/ 	.word	0x00000000


	//----- nvinfo : EIATTR_FRAME_SIZE
	.align		4
.L_17:
        /*006c*/ 	.byte	0x04, 0x11
        /*006e*/ 	.short	(.L_19 - .L_18)
	.align		4
.L_18:
        /*0070*/ 	.word	index@(rms_norm_f64)
        /*0074*/ 	.word	0x00000000


	//----- nvinfo : EIATTR_REGCOUNT
	.align		4
.L_19:
        /*0078*/ 	.byte	0x04, 0x2f
        /*007a*/ 	.short	(.L_21 - .L_20)
	.align		4
.L_20:
        /*007c*/ 	.word	index@(layer_norm_f64)
        /*0080*/ 	.word	0x0000001f


	//----- nvinfo : EIATTR_FRAME_SIZE
	.align		4
.L_21:
        /*0084*/ 	.byte	0x04, 0x11
        /*0086*/ 	.short	(.L_23 - .L_22)
	.align		4
.L_22:
        /*0088*/ 	.word	index@($__internal_5_$__cuda_sm20_drsqrt_f64_slowpath_v2)
        /*008c*/ 	.word	0x00000000


	//----- nvinfo : EIATTR_FRAME_SIZE
	.align		4
.L_23:
        /*0090*/ 	.byte	0x04, 0x11
        /*0092*/ 	.short	(.L_25 - .L_24)
	.align		4
.L_24:
        /*0094*/ 	.word	index@($__internal_4_$__cuda_sm20_div_rn_f64_full)
        /*0098*/ 	.word	0x00000000


	//----- nvinfo : EIATTR_FRAME_SIZE
	.align		4
.L_25:
        /*009c*/ 	.byte	0x04, 0x11
        /*009e*/ 	.short	(.L_27 - .L_26)
	.align		4
.L_26:
        /*00a0*/ 	.word	index@(layer_norm_f64)
        /*00a4*/ 	.word	0x00000000


	//----- nvinfo : EIATTR_REGCOUNT
	.align		4
.L_27:
        /*00a8*/ 	.byte	0x04, 0x2f
        /*00aa*/ 	.short	(.L_29 - .L_28)
	.align		4
.L_28:
        /*00ac*/ 	.word	index@(rms_norm_f16)
        /*00b0*/ 	.word	0x00000012


	//----- nvinfo : EIATTR_FRAME_SIZE
	.align		4
.L_29:
        /*00b4*/ 	.byte	0x04, 0x11
        /*00b6*/ 	.short	(.L_31 - .L_30)
	.align		4
.L_30:
        /*00b8*/ 	.word	index@($__internal_3_$__cuda_sm3x_div_rn_noftz_f32_slowpath)
        /*00bc*/ 	.word	0x00000000


	//----- nvinfo : EIATTR_FRAME_SIZE
	.align		4
.L_31:
        /*00c0*/ 	.byte	0x04, 0x11
        /*00c2*/ 	.short	(.L_33 - .L_32)
	.align		4
.L_32:
        /*00c4*/ 	.word	index@(rms_norm_f16)
        /*00c8*/ 	.word	0x00000000


	//----- nvinfo : EIATTR_REGCOUNT
	.align		4
.L_33:
        /*00cc*/ 	.byte	0x04, 0x2f
        /*00ce*/ 	.short	(.L_35 - .L_34)
	.align		4
.L_34:
        /*00d0*/ 	.word	index@(layer_norm_f16)
        /*00d4*/ 	.word	0x00000017


	//----- nvinfo : EIATTR_FRAME_SIZE
	.align		4
.L_35:
        /*00d8*/ 	.byte	0x04, 0x11
        /*00da*/ 	.short	(.L_37 - .L_36)
	.align		4
.L_36:
        /*00dc*/ 	.word	index@($__internal_2_$__cuda_sm3x_div_rn_noftz_f32_slowpath)
        /*00e0*/ 	.word	0x00000000


	//----- nvinfo : EIATTR_FRAME_SIZE
	.align		4
.L_37:
        /*00e4*/ 	.byte	0x04, 0x11
        /*00e6*/ 	.short	(.L_39 - .L_38)
	.align		4
.L_38:
        /*00e8*/ 	.word	index@(layer_norm_f16)
        /*00ec*/ 	.word	0x00000000


	//----- nvinfo : EIATTR_REGCOUNT
	.align		4
.L_39:
        /*00f0*/ 	.byte	0x04, 0x2f
        /*00f2*/ 	.short	(.L_41 - .L_40)
	.align		4
.L_40:
        /*00f4*/ 	.word	index@(rms_norm_bf16)
        /*00f8*/ 	.word	0x00000012


	//----- nvinfo : EIATTR_FRAME_SIZE
	.align		4
.L_41:
        /*00fc*/ 	.byte	0x04, 0x11
        /*00fe*/ 	.short	(.L_43 - .L_42)
	.align		4
.L_42:
        /*0100*/ 	.word	index@($__internal_1_$__cuda_sm3x_div_rn_noftz_f32_slowpath)
        /*0104*/ 	.word	0x00000000


	//----- nvinfo : EIATTR_FRAME_SIZE
	.align		4
.L_43:
        /*0108*/ 	.byte	0x04, 0x11
        /*010a*/ 	.short	(.L_45 - .L_44)
	.align		4
.L_44:
        /*010c*/ 	.word	index@(rms_norm_bf16)
        /*0110*/ 	.word	0x00000000


	//----- nvinfo : EIATTR_REGCOUNT
	.align		4
.L_45:
        /*0114*/ 	.byte	0x04, 0x2f
        /*0116*/ 	.short	(.L_47 - .L_46)
	.align		4
.L_46:
        /*0118*/ 	.word	index@(layer_norm_bf16)
        /*011c*/ 	.word	0x00000017


	//----- nvinfo : EIATTR_FRAME_SIZE
	.align		4
.L_47:
        /*0120*/ 	.byte	0x04, 0x11
        /*0122*/ 	.short	(.L_49 - .L_48)
	.align		4
.L_48:
        /*0124*/ 	.word	index@($__internal_0_$__cuda_sm3x_div_rn_noftz_f32_slowpath)
        /*0128*/ 	.word	0x00000000


	//----- nvinfo : EIATTR_FRAME_SIZE
	.align		4
.L_49:
        /*012c*/ 	.byte	0x04, 0x11
        /*012e*/ 	.short	(.L_51 - .L_50)
	.align		4
.L_50:
        /*0130*/ 	.word	index@(layer_norm_bf16)
        /*0134*/ 	.word	0x00000000


	//----- nvinfo : EIATTR_MIN_STACK_SIZE
	.align		4
.L_51:
        /*0138*/ 	.byte	0x04, 0x12
        /*013a*/ 	.short	(.L_53 - .L_52)
	.align		4
.L_52:
        /*013c*/ 	.word	index@(layer_norm_bf16)
        /*0140*/ 	.word	0x00000000


	//----- nvinfo : EIATTR_MIN_STACK_SIZE
	.align		4
.L_53:
        /*0144*/ 	.byte	0x04, 0x12
        /*0146*/ 	.short	(.L_55 - .L_54)
	.align		4
.L_54:
        /*0148*/ 	.word	index@(rms_norm_bf16)
        /*014c*/ 	.word	0x00000000


	//----- nvinfo : EIATTR_MIN_STACK_SIZE
	.align		4
.L_55:
        /*0150*/ 	.byte	0x04, 0x12
        /*0152*/ 	.short	(.L_57 - .L_56)
	.align		4
.L_56:
        /*0154*/ 	.word	index@(layer_norm_f16)
        /*0158*/ 	.word	0x00000000


	//----- nvinfo : EIATTR_MIN_STACK_SIZE
	.align		4
.L_57:
        /*015c*/ 	.byte	0x04, 0x12
        /*015e*/ 	.short	(.L_59 - .L_58)
	.align		4
.L_58:
        /*0160*/ 	.word	index@(rms_norm_f16)
        /*0164*/ 	.word	0x00000000


	//----- nvinfo : EIATTR_MIN_STACK_SIZE
	.align		4
.L_59:
        /*0168*/ 	.byte	0x04, 0x12
        /*016a*/ 	.short	(.L_61 - .L_60)
	.align		4
.L_60:
        /*016c*/ 	.word	index@(layer_norm_f64)
        /*0170*/ 	.word	0x00000000


	//----- nvinfo : EIATTR_MIN_STACK_SIZE
	.align		4
.L_61:
        /*0174*/ 	.byte	0x04, 0x12
        /*0176*/ 	.short	(.L_63 - .L_62)
	.align		4
.L_62:
        /*0178*/ 	.word	index@(rms_norm_f64)
        /*017c*/ 	.word	0x00000000


	//----- nvinfo : EIATTR_MIN_STACK_SIZE
	.align		4
.L_63:
        /*0180*/ 	.byte	0x04, 0x12
        /*0182*/ 	.short	(.L_65 - .L_64)
	.align		4
.L_64:
        /*0184*/ 	.word	index@(layer_norm_f32)
        /*0188*/ 	.word	0x00000000


	//----- nvinfo : EIATTR_MIN_STACK_SIZE
	.align		4
.L_65:
        /*018c*/ 	.byte	0x04, 0x12
        /*018e*/ 	.short	(.L_67 - .L_66)
	.align		4
.L_66:
        /*0190*/ 	.word	index@(rms_norm_f32)
        /*0194*/ 	.word	0x00000000
.L_67:


//--------------------- .nv.compat                --------------------------
	.section	.nv.compat,"",@"SHT_CUDA_COMPAT_INFO"
	.align	4
        /*0000*/ 	.byte	0x02, 0x09, 0x00, 0x00, 0x02, 0x02, 0x01, 0x00, 0x02, 0x05, 0x05, 0x00, 0x03, 0x07, 0x01, 0x01
        /*0010*/ 	.byte	0x02, 0x03, 0x00, 0x00, 0x02, 0x06, 0x01, 0x00, 0x04, 0x0b, 0x08, 0x00, 0x01, 0x00, 0x00, 0x00
        /*0020*/ 	.byte	0x00, 0x00, 0x00, 0x00


//--------------------- .nv.info.layer_norm_bf16  --------------------------
	.section	.nv.info.layer_norm_bf16,"",@"SHT_CUDA_INFO"
	.sectionflags	@""
	.align	4


	//----- nvinfo : EIATTR_CUDA_API_VERSION
	.align		4
        /*0000*/ 	.byte	0x04, 0x37
        /*0002*/ 	.short	(.L_69 - .L_68)
.L_68:
        /*0004*/ 	.word	0x00000082


	//----- nvinfo : EIATTR_KPARAM_INFO
	.align		4
.L_69:
        /*0008*/ 	.byte	0x04, 0x17
        /*000a*/ 	.short	(.L_71 - .L_70)
.L_70:
        /*000c*/ 	.word	0x00000000
        /*0010*/ 	.short	0x0006
        /*0012*/ 	.short	0x0028
        /*0014*/ 	.byte	0x00, 0xf0, 0x11, 0x00


	//----- nvinfo : EIATTR_KPARAM_INFO
	.align		4
.L_71:
        /*0018*/ 	.byte	0x04, 0x17
        /*001a*/ 	.short	(.L_73 - .L_72)
.L_72:
        /*001c*/ 	.word	0x00000000
        /*0020*/ 	.short	0x0005
        /*0022*/ 	.short	0x0024
        /*0024*/ 	.byte	0x00, 0xf0, 0x11, 0x00


	//----- nvinfo : EIATTR_KPARAM_INFO
	.align		4
.L_73:
        /*0028*/ 	.byte	0x04, 0x17
        /*002a*/ 	.short	(.L_75 - .L_74)
.L_74:
        /*002c*/ 	.word	0x00000000
        /*0030*/ 	.short	0x0004
        /*0032*/ 	.short	0x0020
        /*0034*/ 	.byte	0x00, 0xf0, 0x11, 0x00


	//----- nvinfo : EIATTR_KPARAM_INFO
	.align		4
.L_75:
        /*0038*/ 	.byte	0x04, 0x17
        /*003a*/ 	.short	(.L_77 - .L_76)
.L_76:
        /*003c*/ 	.word	0x00000000
        /*0040*/ 	.short	0x0003
        /*0042*/ 	.short	0x0018
        /*0044*/ 	.byte	0x00, 0xf5, 0x21, 0x00


	//----- nvinfo : EIATTR_KPARAM_INFO
	.align		4
.L_77:
        /*0048*/ 	.byte	0x04, 0x17
        /*004a*/ 	.short	(.L_79 - .L_78)
.L_78:
        /*004c*/ 	.word	0x00000000
        /*0050*/ 	.short	0x0002
        /*0052*/ 	.short	0x0010
        /*0054*/ 	.byte	0x00, 0xf5, 0x21, 0x00


	//----- nvinfo : EIATTR_KPARAM_INFO
	.align		4
.L_79:
        /*0058*/ 	.byte	0x04, 0x17
        /*005a*/ 	.short	(.L_81 - .L_80)
.L_80:
        /*005c*/ 	.word	0x00000000
        /*0060*/ 	.short	0x0001
        /*0062*/ 	.short	0x0008
        /*0064*/ 	.byte	0x00, 0xf5, 0x21, 0x00


	//----- nvinfo : EIATTR_KPARAM_INFO
	.align		4
.L_81:
        /*0068*/ 	.byte	0x04, 0x17
        /*006a*/ 	.short	(.L_83 - .L_82)
.L_82:
        /*006c*/ 	.word	0x00000000
        /*0070*/ 	.short	0x0000
        /*0072*/ 	.short	0x0000
        /*0074*/ 	.byte	0x00, 0xf5, 0x21, 0x00


	//----- nvinfo : EIATTR_SPARSE_MMA_MASK
	.align		4
.L_83:
        /*0078*/ 	.byte	0x03, 0x50
        /*007a*/ 	.short	0x0000


	//----- nvinfo : EIATTR_MAXREG_COUNT
	.align		4
        /*007c*/ 	.byte	0x03, 0x1b
        /*007e*/ 	.short	0x00ff


	//----- nvinfo : EIATTR_NUM_BARRIERS
	.align		4
        /*0080*/ 	.byte	0x02, 0x4c
        /*0082*/ 	.byte	0x01
	.zero		1


	//----- nvinfo : EIATTR_MERCURY_ISA_VERSION
	.align		4
        /*0084*/ 	.byte	0x03, 0x5f
        /*0086*/ 	.short	0x0101


	//----- nvinfo : EIATTR_VRC_CTA_INIT_COUNT
	.align		4
        /*0088*/ 	.byte	0x02, 0x4a
	.zero		1
	.zero		1


	//----- nvinfo : EIATTR_EXIT_INSTR_OFFSETS
	.align		4
        /*008c*/ 	.byte	0x04, 0x1c
        /*008e*/ 	.short	(.L_85 - .L_84)


	//   ....[0]....
.L_84:
        /*0090*/ 	.word	0x00000040


	//   ....[1]....
        /*0094*/ 	.word	0x00000730


	//   ....[2]....
        /*0098*/ 	.word	0x00000910


	//----- nvinfo : EIATTR_CRS_STACK_SIZE
	.align		4
.L_85:
        /*009c*/ 	.byte	0x04, 0x1e
        /*009e*/ 	.short	(.L_87 - .L_86)
.L_86:
        /*00a0*/ 	.word	0x00000000


	//----- nvinfo : EIATTR_CBANK_PARAM_SIZE
	.align		4
.L_87:
        /*00a4*/ 	.byte	0x03, 0x19
        /*00a6*/ 	.short	0x002c


	//----- nvinfo : EIATTR_PARAM_CBANK
	.align		4
        /*00a8*/ 	.byte	0x04, 0x0a
        /*00aa*/ 	.short	(.L_89 - .L_88)
	.align		4
.L_88:
        /*00ac*/ 	.word	index@(.nv.constant0.layer_norm_bf16)
        /*00b0*/ 	.short	0x0380
        /*00b2*/ 	.short	0x002c


	//----- nvinfo : EIATTR_SW_WAR
	.align		4
.L_89:
        /*00b4*/ 	.byte	0x04, 0x36
        /*00b6*/ 	.short	(.L_91 - .L_90)
.L_90:
        /*00b8*/ 	.word	0x00000008
.L_91:


//--------------------- .nv.info.rms_norm_bf16    --------------------------
	.section	.nv.info.rms_norm_bf16,"",@"SHT_CUDA_INFO"
	.sectionflags	@""
	.align	4


	//----- nvinfo : EIATTR_CUDA_API_VERSION
	.align		4
        /*0000*/ 	.byte	0x04, 0x37
        /*0002*/ 	.short	(.L_93 - .L_92)
.L_92:
        /*0004*/ 	.word	0x00000082


	//----- nvinfo : EIATTR_KPARAM_INFO
	.align		4
.L_93:
        /*0008*/ 	.byte	0x04, 0x17
        /*000a*/ 	.short	(.L_95 - .L_94)
.L_94:
        /*000c*/ 	.word	0x00000000
        /*0010*/ 	.short	0x0005
        /*0012*/ 	.short	0x0020
        /*0014*/ 	.byte	0x00, 0xf0, 0x11, 0x00


	//----- nvinfo : EIATTR_KPARAM_INFO
	.align		4
.L_95:
        /*0018*/ 	.byte	0x04, 0x17
        /*001a*/ 	.short	(.L_97 - .L_96)
.L_96:
        /*001c*/ 	.word	0x00000000
        /*0020*/ 	.short	0x0004
        /*0022*/ 	.short	0x001c
        /*0024*/ 	.byte	0x00, 0xf0, 0x11, 0x00


	//----- nvinfo : EIATTR_KPARAM_INFO
	.align		4
.L_97:
        /*0028*/ 	.byte	0x04, 0x17
        /*002a*/ 	.short	(.L_99 - .L_98)
.L_98:
        /*002c*/ 	.word	0x00000000
        /*0030*/ 	.short	0x0003
        /*0032*/ 	.short	0x0018
        /*0034*/ 	.byte	0x00, 0xf0, 0x11, 0x00


	//----- nvinfo : EIATTR_KPARAM_INFO
	.align		4
.L_99:
        /*0038*/ 	.byte	0x04, 0x17
        /*003a*/ 	.short	(.L_101 - .L_100)
.L_100:
        /*003c*/ 	.word	0x00000000
        /*0040*/ 	.short	0x0002
        /*0042*/ 	.short	0x0010
        /*0044*/ 	.byte	0x00, 0xf5, 0x21, 0x00


	//----- nvinfo : EIATTR_KPARAM_INFO
	.align		4
.L_101:
        /*0048*/ 	.byte	0x04, 0x17
        /*004a*/ 	.short	(.L_103 - .L_102)
.L_102:
        /*004c*/ 	.word	0x00000000
        /*0050*/ 	.short	0x0001
        /*0052*/ 	.short	0x0008
        /*0054*/ 	.byte	0x00, 0xf5, 0x21, 0x00


	//----- nvinfo : EIATTR_KPARAM_INFO
	.align		4
.L_103:
        /*0058*/ 	.byte	0x04, 0x17
        /*005a*/ 	.short	(.L_105 - .L_104)
.L_104:
        /*005c*/ 	.word	0x00000000
        /*0060*/ 	.short	0x0000
        /*0062*/ 	.short	0x0000
        /*0064*/ 	.byte	0x00, 0xf5, 0x21, 0x00


	//----- nvinfo : EIATTR_SPARSE_MMA_MASK
	.align		4
.L_105:
        /*0068*/ 	.byte	0x03, 0x50
        /*006a*/ 	.short	0x0000


	//----- nvinfo : EIATTR_MAXREG_COUNT
	.align		4
        /*006c*/ 	.byte	0x03, 0x1b
        /*006e*/ 	.short	0x00ff


	//----- nvinfo : EIATTR_NUM_BARRIERS
	.align		4
        /*0070*/ 	.byte	0x02, 0x4c
        /*0072*/ 	.byte	0x01
	.zero		1


	//----- nvinfo : EIATTR_MERCURY_ISA_VERSION
	.align		4
        /*0074*/ 	.byte	0x03, 0x5f
        /*0076*/ 	.short	0x0101


	//----- nvinfo : EIATTR_VRC_CTA_INIT_COUNT
	.align		4
        /*0078*/ 	.byte	0x02, 0x4a
	.zero		1
	.zero		1


	//----- nvinfo : EIATTR_EXIT_INSTR_OFFSETS
	.align		4
        /*007c*/ 	.byte	0x04, 0x1c
        /*007e*/ 	.short	(.L_107 - .L_106)


	//   ....[0]....
.L_106:
        /*0080*/ 	.word	0x00000040


	//   ....[1]....
        /*0084*/ 	.word	0x00000440


	//   ....[2]....
        /*0088*/ 	.word	0x000005d0


	//----- nvinfo : EIATTR_CRS_STACK_SIZE
	.align		4
.L_107:
        /*008c*/ 	.byte	0x04, 0x1e
        /*008e*/ 	.short	(.L_109 - .L_108)
.L_108:
        /*0090*/ 	.word	0x00000000


	//----- nvinfo : EIATTR_CBANK_PARAM_SIZE
	.align		4
.L_109:
        /*0094*/ 	.byte	0x03, 0x19
        /*0096*/ 	.short	0x0024


	//----- nvinfo : EIATTR_PARAM_CBANK
	.align		4
        /*0098*/ 	.byte	0x04, 0x0a
        /*009a*/ 	.short	(.L_111 - .L_110)
	.align		4
.L_110:
        /*009c*/ 	.word	index@(.nv.constant0.rms_norm_bf16)
        /*00a0*/ 	.short	0x0380
        /*00a2*/ 	.short	0x0024


	//----- nvinfo : EIATTR_SW_WAR
	.align		4
.L_111:
        /*00a4*/ 	.byte	0x04, 0x36
        /*00a6*/ 	.short	(.L_113 - .L_112)
.L_112:
        /*00a8*/ 	.word	0x00000008
.L_113:


//--------------------- .nv.info.layer_norm_f16   --------------------------
	.section	.nv.info.layer_norm_f16,"",@"SHT_CUDA_INFO"
	.sectionflags	@""
	.align	4


	//----- nvinfo : EIATTR_CUDA_API_VERSION
	.align		4
        /*0000*/ 	.byte	0x04, 0x37
        /*0002*/ 	.short	(.L_115 - .L_114)
.L_114:
        /*0004*/ 	.word	0x00000082


	//----- nvinfo : EIATTR_KPARAM_INFO
	.align		4
.L_115:
        /*0008*/ 	.byte	0x04, 0x17
        /*000a*/ 	.short	(.L_117 - .L_116)
.L_116:
        /*000c*/ 	.word	0x00000000
        /*0010*/ 	.short	0x0006
        /*0012*/ 	.short	0x0028
        /*0014*/ 	.byte	0x00, 0xf0, 0x11, 0x00


	//----- nvinfo : EIATTR_KPARAM_INFO
	.align		4
.L_117:
        /*0018*/ 	.byte	0x04, 0x17
        /*001a*/ 	.short	(.L_119 - .L_118)
.L_118:
        /*001c*/ 	.word	0x00000000
        /*0020*/ 	.short	0x0005
        /*0022*/ 	.short	0x0024
        /*0024*/ 	.byte	0x00, 0xf0, 0x11, 0x00


	//----- nvinfo : EIATTR_KPARAM_INFO
	.align		4
.L_119:
        /*0028*/ 	.byte	0x04, 0x17
        /*002a*/ 	.short	(.L_121 - .L_120)
.L_120:
        /*002c*/ 	.word	0x00000000
        /*0030*/ 	.short	0x0004
        /*0032*/ 	.short	0x0020
        /*0034*/ 	.byte	0x00, 0xf0, 0x11, 0x00


	//----- nvinfo : EIATTR_KPARAM_INFO
	.align		4
.L_121:
        /*0038*/ 	.byte	0x04, 0x17
        /*003a*/ 	.short	(.L_123 - .L_122)
.L_122:
        /*003c*/ 	.word	0x00000000
        /*0040*/ 	.short	0x0003
        /*0042*/ 	.short	0x0018
        /*0044*/ 	.byte	0x00, 0xf5, 0x21, 0x00


	//----- nvinfo : EIATTR_KPARAM_INFO
	.align		4
.L_123:
        /*0048*/ 	.byte	0x04, 0x17
        /*004a*/ 	.short	(.L_125 - .L_124)
.L_124:
        /*004c*/ 	.word	0x00000000
        /*0050*/ 	.short	0x0002
        /*0052*/ 	.short	0x0010
        /*0054*/ 	.byte	0x00, 0xf5, 0x21, 0x00


	//----- nvinfo : EIATTR_KPARAM_INFO
	.align		4
.L_125:
        /*0058*/ 	.byte	0x04, 0x17
        /*005a*/ 	.short	(.L_127 - .L_126)
.L_126:
        /*005c*/ 	.word	0x00000000
        /*0060*/ 	.short	0x0001
        /*0062*/ 	.short	0x0008
        /*0064*/ 	.byte	0x00, 0xf5, 0x21, 0x00


	//----- nvinfo : EIATTR_KPARAM_INFO
	.align		4
.L_127:
        /*0068*/ 	.byte	0x04, 0x17
        /*006a*/ 	.short	(.L_129 - .L_128)
.L_128:
        /*006c*/ 	.word	0x00000000
        /*0070*/ 	.short	0x0000
        /*0072*/ 	.short	0x0000
        /*0074*/ 	.byte	0x00, 0xf5, 0x21, 0x00


	//----- nvinfo : EIATTR_SPARSE_MMA_MASK
	.align		4
.L_129:
        /*0078*/ 	.byte	0x03, 0x50
        /*007a*/ 	.short	0x0000


	//----- nvinfo : EIATTR_MAXREG_COUNT
	.align		4
        /*007c*/ 	.byte	0x03, 0x1b
        /*007e*/ 	.short	0x00ff


	//----- nvinfo : EIATTR_NUM_BARRIERS
	.align		4
        /*0080*/ 	.byte	0x02, 0x4c
        /*0082*/ 	.byte	0x01
	.zero		1


	//----- nvinfo : EIATTR_MERCURY_ISA_VERSION
	.align		4
        /*0084*/ 	.byte	0x03, 0x5f
        /*0086*/ 	.short	0x0101


	//----- nvinfo : EIATTR_VRC_CTA_INIT_COUNT
	.align		4
        /*0088*/ 	.byte	0x02, 0x4a
	.zero		1
	.zero		1


	//----- nvinfo : EIATTR_EXIT_INSTR_OFFSETS
	.align		4
        /*008c*/ 	.byte	0x04, 0x1c
        /*008e*/ 	.short	(.L_131 - .L_130)


	//   ....[0]....
.L_130:
        /*0090*/ 	.word	0x00000040


	//   ....[1]....
        /*0094*/ 	.word	0x00000730


	//   ....[2]....
        /*0098*/ 	.word	0x00000910


	//----- nvinfo : EIATTR_CRS_STACK_SIZE
	.align		4
.L_131:
        /*009c*/ 	.byte	0x04, 0x1e
        /*009e*/ 	.short	(.L_133 - .L_132)
.L_132:
        /*00a0*/ 	.word	0x00000000


	//----- nvinfo : EIATTR_CBANK_PARAM_SIZE
	.align		4
.L_133:
        /*00a4*/ 	.byte	0x03, 0x19
        /*00a6*/ 	.short	0x002c


	//----- nvinfo : EIATTR_PARAM_CBANK
	.align		4
        /*00a8*/ 	.byte	0x04, 0x0a
        /*00aa*/ 	.short	(.L_135 - .L_134)
	.align		4
.L_134:
        /*00ac*/ 	.word	index@(.nv.constant0.layer_norm_f16)
        /*00b0*/ 	.short	0x0380
        /*00b2*/ 	.short	0x002c


	//----- nvinfo : EIATTR_SW_WAR
	.align		4
.L_135:
        /*00b4*/ 	.byte	0x04, 0x36
        /*00b6*/ 	.short	(.L_137 - .L_136)
.L_136:
        /*00b8*/ 	.word	0x00000008
.L_137:


//--------------------- .nv.info.rms_norm_f16     --------------------------
	.section	.nv.info.rms_norm_f16,"",@"SHT_CUDA_INFO"
	.sectionflags	@""
	.align	4


	//----- nvinfo : EIATTR_CUDA_API_VERSION
	.align		4
        /*0000*/ 	.byte	0x04, 0x37
        /*0002*/ 	.short	(.L_139 - .L_138)
.L_138:
        /*0004*/ 	.word	0x00000082


	//----- nvinfo : EIATTR_KPARAM_INFO
	.align		4
.L_139:
        /*0008*/ 	.byte	0x04, 0x17
        /*000a*/ 	.short	(.L_141 - .L_140)
.L_140:
        /*000c*/ 	.word	0x00000000
        /*0010*/ 	.short	0x0005
        /*0012*/ 	.short	0x0020
        /*0014*/ 	.byte	0x00, 0xf0, 0x11, 0x00


	//----- nvinfo : EIATTR_KPARAM_INFO
	.align		4
.L_141:
        /*0018*/ 	.byte	0x04, 0x17
        /*001a*/ 	.short	(.L_143 - .L_142)
.L_142:
        /*001c*/ 	.word	0x00000000
        /*0020*/ 	.short	0x0004
        /*0022*/ 	.short	0x001c
        /*0024*/ 	.byte	0x00, 0xf0, 0x11, 0x00


	//----- nvinfo : EIATTR_KPARAM_INFO
	.align		4
.L_143:
        /*0028*/ 	.byte	0x04, 0x17
        /*002a*/ 	.short	(.L_145 - .L_144)
.L_144:
        /*002c*/ 	.word	0x00000000
        /*0030*/ 	.short	0x0003
        /*0032*/ 	.short	0x0018
        /*0034*/ 	.byte	0x00, 0xf0, 0x11, 0x00


	//----- nvinfo : EIATTR_KPARAM_INFO
	.align		4
.L_145:
        /*0038*/ 	.byte	0x04, 0x17
        /*003a*/ 	.short	(.L_147 - .L_146)
.L_146:
        /*003c*/ 	.word	0x00000000
        /*0040*/ 	.short	0x0002
        /*0042*/ 	.short	0x0010
        /*0044*/ 	.byte	0x00, 0xf5, 0x21, 0x00


	//----- nvinfo : EIATTR_KPARAM_INFO
	.align		4
.L_147:
        /*0048*/ 	.byte	0x04, 0x17
        /*004a*/ 	.short	(.L_149 - .L_148)
.L_148:
        /*004c*/ 	.word	0x00000000
        /*0050*/ 	.short	0x0001
        /*0052*/ 	.short	0x0008
        /*0054*/ 	.byte	0x00, 0xf5, 0x21, 0x00


	//----- nvinfo : EIATTR_KPARAM_INFO
	.align		4
.L_149:
        /*0058*/ 	.byte	0x04, 0x17
        /*005a*/ 	.short	(.L_151 - .L_150)
.L_150:
        /*005c*/ 	.word	0x00000000
        /*0060*/ 	.short	0x0000
        /*0062*/ 	.short	0x0000
        /*0064*/ 	.byte	0x00, 0xf5, 0x21, 0x00


	//----- nvinfo : EIATTR_SPARSE_MMA_MASK
	.align		4
.L_151:
        /*0068*/ 	.byte	0x03, 0x50
        /*006a*/ 	.short	0x0000


	//----- nvinfo : EIATTR_MAXREG_COUNT
	.align		4
        /*006c*/ 	.byte	0x03, 0x1b
        /*006e*/ 	.short	0x00ff


	//----- nvinfo : EIATTR_NUM_BARRIERS
	.align		4
        /*0070*/ 	.byte	0x02, 0x4c
        /*0072*/ 	.byte	0x01
	.zero		1


	//----- nvinfo : EIATTR_MERCURY_ISA_VERSION
	.align		4
        /*0074*/ 	.byte	0x03, 0x5f
        /*0076*/ 	.short	0x0101


	//----- nvinfo : EIATTR_VRC_CTA_INIT_COUNT
	.align		4
        /*0078*/ 	.byte	0x02, 0x4a
	.zero		1
	.zero		1


	//----- nvinfo : EIATTR_EXIT_INSTR_OFFSETS
	.align		4
        /*007c*/ 	.byte	0x04, 0x1c
        /*007e*/ 	.short	(.L_153 - .L_152)


	//   ....[0]....
.L_152:
        /*0080*/ 	.word	0x00000040


	//   ....[1]....
        /*0084*/ 	.word	0x00000440


	//   ....[2]....
        /*0088*/ 	.word	0x000005d0


	//----- nvinfo : EIATTR_CRS_STACK_SIZE
	.align		4
.L_153:
        /*008c*/ 	.byte	0x04, 0x1e
        /*008e*/ 	.short	(.L_155 - .L_154)
.L_154:
        /*0090*/ 	.word	0x00000000


	//----- nvinfo : EIATTR_CBANK_PARAM_SIZE
	.align		4
.L_155:
        /*0094*/ 	.byte	0x03, 0x19
        /*0096*/ 	.short	0x0024


	//----- nvinfo : EIATTR_PARAM_CBANK
	.align		4
        /*0098*/ 	.byte	0x04, 0x0a
        /*009a*/ 	.short	(.L_157 - .L_156)
	.align		4
.L_156:
        /*009c*/ 	.word	index@(.nv.constant0.rms_norm_f16)
        /*00a0*/ 	.short	0x0380
        /*00a2*/ 	.short	0x0024


	//----- nvinfo : EIATTR_SW_WAR
	.align		4
.L_157:
        /*00a4*/ 	.byte	0x04, 0x36
        /*00a6*/ 	.short	(.L_159 - .L_158)
.L_158:
        /*00a8*/ 	.word	0x00000008
.L_159:


//--------------------- .nv.info.layer_norm_f64   --------------------------
	.section	.nv.info.layer_norm_f64,"",@"SHT_CUDA_INFO"
	.sectionflags	@""
	.align	4


	//----- nvinfo : EIATTR_CUDA_API_VERSION
	.align		4
        /*0000*/ 	.byte	0x04, 0x37
        /*0002*/ 	.short	(.L_161 - .L_160)
.L_160:
        /*0004*/ 	.word	0x00000082


	//----- nvinfo : EIATTR_KPARAM_INFO
	.align		4
.L_161:
        /*0008*/ 	.byte	0x04, 0x17
        /*000a*/ 	.short	(.L_163 - .L_162)
.L_162:
        /*000c*/ 	.word	0x00000000
        /*0010*/ 	.short	0x0006
        /*0012*/ 	.short	0x0028
        /*0014*/ 	.byte	0x00, 0xf0, 0x21, 0x00


	//----- nvinfo : EIATTR_KPARAM_INFO
	.align		4
.L_163:
        /*0018*/ 	.byte	0x04, 0x17
        /*001a*/ 	.short	(.L_165 - .L_164)
.L_164:
        /*001c*/ 	.word	0x00000000
        /*0020*/ 	.short	0x0005
        /*0022*/ 	.short	0x0024
        /*0024*/ 	.byte	0x00, 0xf0, 0x11, 0x00


	//----- nvinfo : EIATTR_KPARAM_INFO
	.align		4
.L_165:
        /*0028*/ 	.byte	0x04, 0x17
        /*002a*/ 	.short	(.L_167 - .L_166)
.L_166:
        /*002c*/ 	.word	0x00000000
        /*0030*/ 	.short	0x0004
        /*0032*/ 	.short	0x0020
        /*0034*/ 	.byte	0x00, 0xf0, 0x11, 0x00


	//----- nvinfo : EIATTR_KPARAM_INFO
	.align		4
.L_167:
        /*0038*/ 	.byte	0x04, 0x17
        /*003a*/ 	.short	(.L_169 - .L_168)
.L_168:
        /*003c*/ 	.word	0x00000000
        /*0040*/ 	.short	0x0003
        /*0042*/ 	.short	0x0018
        /*0044*/ 	.byte	0x00, 0xf5, 0x21, 0x00


	//----- nvinfo : EIATTR_KPARAM_INFO
	.align		4
.L_169:
        /*0048*/ 	.byte	0x04, 0x17
        /*004a*/ 	.short	(.L_171 - .L_170)
.L_170:
        /*004c*/ 	.word	0x00000000
        /*0050*/ 	.short	0x0002
        /*0052*/ 	.short	0x0010
        /*0054*/ 	.byte	0x00, 0xf5, 0x21, 0x00


	//----- nvinfo : EIATTR_KPARAM_INFO
	.align		4
.L_171:
        /*0058*/ 	.byte	0x04, 0x17
        /*005a*/ 	.short	(.L_173 - .L_172)
.L_172:
        /*005c*/ 	.word	0x00000000
        /*0060*/ 	.short	0x0001
        /*0062*/ 	.short	0x0008
        /*0064*/ 	.byte	0x00, 0xf5, 0x21, 0x00


	//----- nvinfo : EIATTR_KPARAM_INFO
	.align		4
.L_173:
        /*0068*/ 	.byte	0x04, 0x17
        /*006a*/ 	.short	(.L_175 - .L_174)
.L_174:
        /*006c*/ 	.word	0x00000000
        /*0070*/ 	.short	0x0000
        /*0072*/ 	.short	0x0000
        /*0074*/ 	.byte	0x00, 0xf5, 0x21, 0x00


	//----- nvinfo : EIATTR_SPARSE_MMA_MASK
	.align		4
.L_175:
        /*0078*/ 	.byte	0x03, 0x50
        /*007a*/ 	.short	0x0000


	//----- nvinfo : EIATTR_MAXREG_COUNT
	.align		4
        /*007c*/ 	.byte	0x03, 0x1b
        /*007e*/ 	.short	0x00ff


	//----- nvinfo : EIATTR_NUM_BARRIERS
	.align		4
        /*0080*/ 	.byte	0x02, 0x4c
        /*0082*/ 	.byte	0x01
	.zero		1


	//----- nvinfo : EIATTR_MERCURY_ISA_VERSION
	.align		4
        /*0084*/ 	.byte	0x03, 0x5f
        /*0086*/ 	.short	0x0101


	//----- nvinfo : EIATTR_VRC_CTA_INIT_COUNT
	.align		4
        /*0088*/ 	.byte	0x02, 0x4a
	.zero		1
	.zero		1


	//----- nvinfo : EIATTR_EXIT_INSTR_OFFSETS
	.align		4
        /*008c*/ 	.byte	0x04, 0x1c
        /*008e*/ 	.short	(.L_177 - .L_176)


	//   ....[0]....
.L_176:
        /*0090*/ 	.word	0x00000040


	//   ....[1]....
        /*0094*/ 	.word	0x00000850


	//   ....[2]....
        /*0098*/ 	.word	0x00000ab0


	//----- nvinfo : EIATTR_CRS_STACK_SIZE
	.align		4
.L_177:
        /*009c*/ 	.byte	0x04, 0x1e
        /*009e*/ 	.short	(.L_179 - .L_178)
.L_178:
        /*00a0*/ 	.word	0x00000000


	//----- nvinfo : EIATTR_CBANK_PARAM_SIZE
	.align		4
.L_179:
        /*00a4*/ 	.byte	0x03, 0x19
        /*00a6*/ 	.short	0x0030


	//----- nvinfo : EIATTR_PARAM_CBANK
	.align		4
        /*00a8*/ 	.byte	0x04, 0x0a
        /*00aa*/ 	.short	(.L_181 - .L_180)
	.align		4
.L_180:
        /*00ac*/ 	.word	index@(.nv.constant0.layer_norm_f64)
        /*00b0*/ 	.short	0x0380
        /*00b2*/ 	.short	0x0030


	//----- nvinfo : EIATTR_SW_WAR
	.align		4
.L_181:
        /*00b4*/ 	.byte	0x04, 0x36
        /*00b6*/ 	.short	(.L_183 - .L_182)
.L_182:
        /*00b8*/ 	.word	0x00000008
.L_183:


//--------------------- .nv.info.rms_norm_f64     --------------------------
	.section	.nv.info.rms_norm_f64,"",@"SHT_CUDA_INFO"
	.sectionflags	@""
	.align	4


	//----- nvinfo : EIATTR_CUDA_API_VERSION
	.align		4
        /*0000*/ 	.byte	0x04, 0x37
        /*0002*/ 	.short	(.L_185 - .L_184)
.L_184:
        /*0004*/ 	.word	0x00000082


	//----- nvinfo : EIATTR_KPARAM_INFO
	.align		4
.L_185:
        /*0008*/ 	.byte	0x04, 0x17
        /*000a*/ 	.short	(.L_187 - .L_186)
.L_186:
        /*000c*/ 	.word	0x00000000
        /*0010*/ 	.short	0x0005
        /*0012*/ 	.short	0x0020
        /*0014*/ 	.byte	0x00, 0xf0, 0x21, 0x00


	//----- nvinfo : EIATTR_KPARAM_INFO
	.align		4
.L_187:
        /*0018*/ 	.byte	0x04, 0x17
        /*001a*/ 	.short	(.L_189 - .L_188)
.L_188:
        /*001c*/ 	.word	0x00000000
        /*0020*/ 	.short	0x0004
        /*0022*/ 	.short	0x001c
        /*0024*/ 	.byte	0x00, 0xf0, 0x11, 0x00


	//----- nvinfo : EIATTR_KPARAM_INFO
	.align		4
.L_189:
        /*0028*/ 	.byte	0x04, 0x17
        /*002a*/ 	.short	(.L_191 - .L_190)
.L_190:
        /*002c*/ 	.word	0x00000000
        /*0030*/ 	.short	0x0003
        /*0032*/ 	.short	0x0018
        /*0034*/ 	.byte	0x00, 0xf0, 0x11, 0x00


	//----- nvinfo : EIATTR_KPARAM_INFO
	.align		4
.L_191:
        /*0038*/ 	.byte	0x04, 0x17
        /*003a*/ 	.short	(.L_193 - .L_192)
.L_192:
        /*003c*/ 	.word	0x00000000
        /*0040*/ 	.short	0x0002
        /*0042*/ 	.short	0x0010
        /*0044*/ 	.byte	0x00, 0xf5, 0x21, 0x00


	//----- nvinfo : EIATTR_KPARAM_INFO
	.align		4
.L_193:
        /*0048*/ 	.byte	0x04, 0x17
        /*004a*/ 	.short	(.L_195 - .L_194)
.L_194:
        /*004c*/ 	.word	0x00000000
        /*0050*/ 	.short	0x0001
        /*0052*/ 	.short	0x0008
        /*0054*/ 	.byte	0x00, 0xf5, 0x21, 0x00


	//----- nvinfo : EIATTR_KPARAM_INFO
	.align		4
.L_195:
        /*0058*/ 	.byte	0x04, 0x17
        /*005a*/ 	.short	(.L_197 - .L_196)
.L_196:
        /*005c*/ 	.word	0x00000000
        /*0060*/ 	.short	0x0000
        /*0062*/ 	.short	0x0000
        /*0064*/ 	.byte	0x00, 0xf5, 0x21, 0x00


	//----- nvinfo : EIATTR_SPARSE_MMA_MASK
	.align		4
.L_197:
        /*0068*/ 	.byte	0x03, 0x50
        /*006a*/ 	.short	0x0000


	//----- nvinfo : EIATTR_MAXREG_COUNT
	.align		4
        /*006c*/ 	.byte	0x03, 0x1b
        /*006e*/ 	.short	0x00ff


	//----- nvinfo : EIATTR_NUM_BARRIERS
	.align		4
        /*0070*/ 	.byte	0x02, 0x4c
        /*0072*/ 	.byte	0x01
	.zero		1


	//----- nvinfo : EIATTR_MERCURY_ISA_VERSION
	.align		4
        /*0074*/ 	.byte	0x03, 0x5f
        /*0076*/ 	.short	0x0101


	//----- nvinfo : EIATTR_VRC_CTA_INIT_COUNT
	.align		4
        /*0078*/ 	.byte	0x02, 0x4a
	.zero		1
	.zero		1


	//----- nvinfo : EIATTR_EXIT_INSTR_OFFSETS
	.align		4
        /*007c*/ 	.byte	0x04, 0x1c
        /*007e*/ 	.short	(.L_199 - .L_198)


	//   ....[0]....
.L_198:
        /*0080*/ 	.word	0x00000040


	//   ....[1]....
        /*0084*/ 	.word	0x000004a0


	//   ....[2]....
        /*0088*/ 	.word	0x000006c0


	//----- nvinfo : EIATTR_CRS_STACK_SIZE
	.align		4
.L_199:
        /*008c*/ 	.byte	0x04, 0x1e
        /*008e*/ 	.short	(.L_201 - .L_200)
.L_200:
        /*0090*/ 	.word	0x00000000


	//----- nvinfo : EIATTR_CBANK_PARAM_SIZE
	.align		4
.L_201:
        /*0094*/ 	.byte	0x03, 0x19
        /*0096*/ 	.short	0x0028


	//----- nvinfo : EIATTR_PARAM_CBANK
	.align		4
        /*0098*/ 	.byte	0x04, 0x0a
        /*009a*/ 	.short	(.L_203 - .L_202)
	.align		4
.L_202:
        /*009c*/ 	.word	index@(.nv.constant0.rms_norm_f64)
        /*00a0*/ 	.short	0x0380
        /*00a2*/ 	.short	0x0028


	//----- nvinfo : EIATTR_SW_WAR
	.align		4
.L_203:
        /*00a4*/ 	.byte	0x04, 0x36
        /*00a6*/ 	.short	(.L_205 - .L_204)
.L_204:
        /*00a8*/ 	.word	0x00000008
.L_205:


//--------------------- .nv.info.layer_norm_f32   --------------------------
	.section	.nv.info.layer_norm_f32,"",@"SHT_CUDA_INFO"
	.sectionflags	@""
	.align	4


	//----- nvinfo : EIATTR_CUDA_API_VERSION
	.align		4
        /*0000*/ 	.byte	0x04, 0x37
        /*0002*/ 	.short	(.L_207 - .L_206)
.L_206:
        /*0004*/ 	.word	0x00000082


	//----- nvinfo : EIATTR_KPARAM_INFO
	.align		4
.L_207:
        /*0008*/ 	.byte	0x04, 0x17
        /*000a*/ 	.short	(.L_209 - .L_208)
.L_208:
        /*000c*/ 	.word	0x00000000
        /*0010*/ 	.short	0x0006
        /*0012*/ 	.short	0x0028
        /*0014*/ 	.byte	0x00, 0xf0, 0x11, 0x00


	//----- nvinfo : EIATTR_KPARAM_INFO
	.align		4
.L_209:
        /*0018*/ 	.byte	0x04, 0x17
        /*001a*/ 	.short	(.L_211 - .L_210)
.L_210:
        /*001c*/ 	.word	0x00000000
        /*0020*/ 	.short	0x0005
        /*0022*/ 	.short	0x0024
        /*0024*/ 	.byte	0x00, 0xf0, 0x11, 0x00


	//----- nvinfo : EIATTR_KPARAM_INFO
	.align		4
.L_211:
        /*0028*/ 	.byte	0x04, 0x17
        /*002a*/ 	.short	(.L_213 - .L_212)
.L_212:
        /*002c*/ 	.word	0x00000000
        /*0030*/ 	.short	0x0004
        /*0032*/ 	.short	0x0020
        /*0034*/ 	.byte	0x00, 0xf0, 0x11, 0x00


	//----- nvinfo : EIATTR_KPARAM_INFO
	.align		4
.L_213:
        /*0038*/ 	.byte	0x04, 0x17
        /*003a*/ 	.short	(.L_215 - .L_214)
.L_214:
        /*003c*/ 	.word	0x00000000
        /*0040*/ 	.short	0x0003
        /*0042*/ 	.short	0x0018
        /*0044*/ 	.byte	0x00, 0xf5, 0x21, 0x00


	//----- nvinfo : EIATTR_KPARAM_INFO
	.align		4
.L_215:
        /*0048*/ 	.byte	0x04, 0x17
        /*004a*/ 	.short	(.L_217 - .L_216)
.L_216:
        /*004c*/ 	.word	0x00000000
        /*0050*/ 	.short	0x0002
        /*0052*/ 	.short	0x0010
        /*0054*/ 	.byte	0x00, 0xf5, 0x21, 0x00


	//----- nvinfo : EIATTR_KPARAM_INFO
	.align		4
.L_217:
        /*0058*/ 	.byte	0x04, 0x17
        /*005a*/ 	.short	(.L_219 - .L_218)
.L_218:
        /*005c*/ 	.word	0x00000000
        /*0060*/ 	.short	0x0001
        /*0062*/ 	.short	0x0008
        /*0064*/ 	.byte	0x00, 0xf5, 0x21, 0x00


	//----- nvinfo : EIATTR_KPARAM_INFO
	.align		4
.L_219:
        /*0068*/ 	.byte	0x04, 0x17
        /*006a*/ 	.short	(.L_221 - .L_220)
.L_220:
        /*006c*/ 	.word	0x00000000
        /*0070*/ 	.short	0x0000
        /*0072*/ 	.short	0x0000
        /*0074*/ 	.byte	0x00, 0xf5, 0x21, 0x00


	//----- nvinfo : EIATTR_SPARSE_MMA_MASK
	.align		4
.L_221:
        /*0078*/ 	.byte	0x03, 0x50
        /*007a*/ 	.short	0x0000


	//----- nvinfo : EIATTR_MAXREG_COUNT
	.align		4
        /*007c*/ 	.byte	0x03, 0x1b
        /*007e*/ 	.short	0x00ff


	//----- nvinfo : EIATTR_NUM_BARRIERS
	.align		4
        /*0080*/ 	.byte	0x02, 0x4c
        /*0082*/ 	.byte	0x01
	.zero		1


	//----- nvinfo : EIATTR_MERCURY_ISA_VERSION
	.align		4
        /*0084*/ 	.byte	0x03, 0x5f
        /*0086*/ 	.short	0x0101


	//----- nvinfo : EIATTR_VRC_CTA_INIT_COUNT
	.align		4
        /*0088*/ 	.byte	0x02, 0x4a
	.zero		1
	.zero		1


	//----- nvinfo : EIATTR_EXIT_INSTR_OFFSETS
	.align		4
        /*008c*/ 	.byte	0x04, 0x1c
        /*008e*/ 	.short	(.L_223 - .L_222)


	//   ....[0]....
.L_222:
        /*0090*/ 	.word	0x00000040


	//   ....[1]....
        /*0094*/ 	.word	0x00000710


	//   ....[2]....
        /*0098*/ 	.word	0x000008b0


	//----- nvinfo : EIATTR_CRS_STACK_SIZE
	.align		4
.L_223:
        /*009c*/ 	.byte	0x04, 0x1e
        /*009e*/ 	.short	(.L_225 - .L_224)
.L_224:
        /*00a0*/ 	.word	0x00000000


	//----- nvinfo : EIATTR_CBANK_PARAM_SIZE
	.align		4
.L_225:
        /*00a4*/ 	.byte	0x03, 0x19
        /*00a6*/ 	.short	0x002c


	//----- nvinfo : EIATTR_PARAM_CBANK
	.align		4
        /*00a8*/ 	.byte	0x04, 0x0a
        /*00aa*/ 	.short	(.L_227 - .L_226)
	.align		4
.L_226:
        /*00ac*/ 	.word	index@(.nv.constant0.layer_norm_f32)
        /*00b0*/ 	.short	0x0380
        /*00b2*/ 	.short	0x002c


	//----- nvinfo : EIATTR_SW_WAR
	.align		4
.L_227:
        /*00b4*/ 	.byte	0x04, 0x36
        /*00b6*/ 	.short	(.L_229 - .L_228)
.L_228:
        /*00b8*/ 	.word	0x00000008
.L_229:


//--------------------- .nv.info.rms_norm_f32     --------------------------
	.section	.nv.info.rms_norm_f32,"",@"SHT_CUDA_INFO"
	.sectionflags	@""
	.align	4


	//----- nvinfo : EIATTR_CUDA_API_VERSION
	.align		4
        /*0000*/ 	.byte	0x04, 0x37
        /*0002*/ 	.short	(.L_231 - .L_230)
.L_230:
        /*0004*/ 	.word	0x00000082


	//----- nvinfo : EIATTR_KPARAM_INFO
	.align		4
.L_231:
        /*0008*/ 	.byte	0x04, 0x17
        /*000a*/ 	.short	(.L_233 - .L_232)
.L_232:
        /*000c*/ 	.word	0x00000000
        /*0010*/ 	.short	0x0005
        /*0012*/ 	.short	0x0020
        /*0014*/ 	.byte	0x00, 0xf0, 0x11, 0x00


	//----- nvinfo : EIATTR_KPARAM_INFO
	.align		4
.L_233:
        /*0018*/ 	.byte	0x04, 0x17
        /*001a*/ 	.short	(.L_235 - .L_234)
.L_234:
        /*001c*/ 	.word	0x00000000
        /*0020*/ 	.short	0x0004
        /*0022*/ 	.short	0x001c
        /*0024*/ 	.byte	0x00, 0xf0, 0x11, 0x00


	//----- nvinfo : EIATTR_KPARAM_INFO
	.align		4
.L_235:
        /*0028*/ 	.byte	0x04, 0x17
        /*002a*/ 	.short	(.L_237 - .L_236)
.L_236:
        /*002c*/ 	.word	0x00000000
        /*0030*/ 	.short	0x0003
        /*0032*/ 	.short	0x0018
        /*0034*/ 	.byte	0x00, 0xf0, 0x11, 0x00


	//----- nvinfo : EIATTR_KPARAM_INFO
	.align		4
.L_237:
        /*0038*/ 	.byte	0x04, 0x17
        /*003a*/ 	.short	(.L_239 - .L_238)
.L_238:
        /*003c*/ 	.word	0x00000000
        /*0040*/ 	.short	0x0002
        /*0042*/ 	.short	0x0010
        /*0044*/ 	.byte	0x00, 0xf5, 0x21, 0x00


	//----- nvinfo : EIATTR_KPARAM_INFO
	.align		4
.L_239:
        /*0048*/ 	.byte	0x04, 0x17
        /*004a*/ 	.short	(.L_241 - .L_240)
.L_240:
        /*004c*/ 	.word	0x00000000
        /*0050*/ 	.short	0x0001
        /*0052*/ 	.short	0x0008
        /*0054*/ 	.byte	0x00, 0xf5, 0x21, 0x00


	//----- nvinfo : EIATTR_KPARAM_INFO
	.align		4
.L_241:
        /*0058*/ 	.byte	0x04, 0x17
        /*005a*/ 	.short	(.L_243 - .L_242)
.L_242:
        /*005c*/ 	.word	0x00000000
        /*0060*/ 	.short	0x0000
        /*0062*/ 	.short	0x0000
        /*0064*/ 	.byte	0x00, 0xf5, 0x21, 0x00


	//----- nvinfo : EIATTR_SPARSE_MMA_MASK
	.align		4
.L_243:
        /*0068*/ 	.byte	0x03, 0x50
        /*006a*/ 	.short	0x0000


	//----- nvinfo : EIATTR_MAXREG_COUNT
	.align		4
        /*006c*/ 	.byte	0x03, 0x1b
        /*006e*/ 	.short	0x00ff


	//----- nvinfo : EIATTR_NUM_BARRIERS
	.align		4
        /*0070*/ 	.byte	0x02, 0x4c
        /*0072*/ 	.byte	0x01
	.zero		1


	//----- nvinfo : EIATTR_MERCURY_ISA_VERSION
	.align		4
        /*0074*/ 	.byte	0x03, 0x5f
        /*0076*/ 	.short	0x0101


	//----- nvinfo : EIATTR_VRC_CTA_INIT_COUNT
	.align		4
        /*0078*/ 	.byte	0x02, 0x4a
	.zero		1
	.zero		1


	//----- nvinfo : EIATTR_EXIT_INSTR_OFFSETS
	.align		4
        /*007c*/ 	.byte	0x04, 0x1c
        /*007e*/ 	.short	(.L_245 - .L_244)


	//   ....[0]....
.L_244:
        /*0080*/ 	.word	0x00000040


	//   ....[1]....
        /*0084*/ 	.word	0x00000430


	//   ....[2]....
        /*0088*/ 	.word	0x00000590


	//----- nvinfo : EIATTR_CRS_STACK_SIZE
	.align		4
.L_245:
        /*008c*/ 	.byte	0x04, 0x1e
        /*008e*/ 	.short	(.L_247 - .L_246)
.L_246:
        /*0090*/ 	.word	0x00000000


	//----- nvinfo : EIATTR_CBANK_PARAM_SIZE
	.align		4
.L_247:
        /*0094*/ 	.byte	0x03, 0x19
        /*0096*/ 	.short	0x0024


	//----- nvinfo : EIATTR_PARAM_CBANK
	.align		4
        /*0098*/ 	.byte	0x04, 0x0a
        /*009a*/ 	.short	(.L_249 - .L_248)
	.align		4
.L_248:
        /*009c*/ 	.word	index@(.nv.constant0.rms_norm_f32)
        /*00a0*/ 	.short	0x0380
        /*00a2*/ 	.short	0x0024


	//----- nvinfo : EIATTR_SW_WAR
	.align		4
.L_249:
        /*00a4*/ 	.byte	0x04, 0x36
        /*00a6*/ 	.short	(.L_251 - .L_250)
.L_250:
        /*00a8*/ 	.word	0x00000008
.L_251:


//--------------------- .nv.callgraph             --------------------------
	.section	.nv.callgraph,"",@"SHT_CUDA_CALLGRAPH"
	.align	4
	.sectionentsize	8
	.align		4
        /*0000*/ 	.word	0x00000000
	.align		4
        /*0004*/ 	.word	0xffffffff
	.align		4
        /*0008*/ 	.word	0x00000000
	.align		4
        /*000c*/ 	.word	0xfffffffe
	.align		4
        /*0010*/ 	.word	0x00000000
	.align		4
        /*0014*/ 	.word	0xfffffffd
	.align		4
        /*0018*/ 	.word	0x00000000
	.align		4
        /*001c*/ 	.word	0xfffffffc


//--------------------- .text.layer_norm_bf16     --------------------------
	.section	.text.layer_norm_bf16,"ax",@progbits
	.align	128
        .global         layer_norm_bf16
        .type           layer_norm_bf16,@function
        .size           layer_norm_bf16,(.L_x_152 - layer_norm_bf16)
        .other          layer_norm_bf16,@"STO_CUDA_ENTRY STV_DEFAULT"
layer_norm_bf16:
.text.layer_norm_bf16:
[----:B------:R-:W-:Y:S08]  /*0000*/  LDC R1, c[0x0][0x37c] ;  /* 0x0000df00ff017b82 */ /* 0x000ff00000000800 */
[----:B------:R-:W0:Y:S08]  /*0010*/  S2UR UR4, SR_CTAID.X ;  /* 0x00000000000479c3 */ /* 0x000e300000002500 */
[----:B------:R-:W0:Y:S02]  /*0020*/  LDC R0, c[0x0][0x3a0] ;  /* 0x0000e800ff007b82 */ /* 0x000e240000000800 */
[----:B0-----:R-:W-:-:S13]  /*0030*/  ISETP.LE.U32.AND P0, PT, R0, UR4, PT ;  /* 0x0000000400007c0c */ /* 0x001fda000bf03070 */
[----:B------:R-:W-:Y:S05]  /*0040*/  @P0 EXIT ;  /* 0x000000000000094d */ /* 0x000fea0003800000 */
[----:B------:R-:W0:Y:S01]  /*0050*/  S2R R7, SR_TID.X ;  /* 0x0000000000077919 */ /* 0x000e220000002100 */
[----:B------:R-:W1:Y:S01]  /*0060*/  LDC R6, c[0x0][0x3a4] ;  /* 0x0000e900ff067b82 */ /* 0x000e620000000800 */
[----:B------:R-:W2:Y:S01]  /*0070*/  LDCU UR6, c[0x0][0x360] ;  /* 0x00006c00ff0677ac */ /* 0x000ea20008000800 */
[----:B------:R-:W-:Y:S01]  /*0080*/  BSSY.RECONVERGENT B0, `(.L_x_0) ;  /* 0x0000011000007945 */ /* 0x000fe20003800200 */
[----:B------:R-:W-:Y:S01]  /*0090*/  IMAD.MOV.U32 R0, RZ, RZ, RZ ;  /* 0x000000ffff007224 */ /* 0x000fe200078e00ff */
[----:B------:R-:W3:Y:S04]  /*00a0*/  LDCU.64 UR8, c[0x0][0x358] ;  /* 0x00006b00ff0877ac */ /* 0x000ee80008000a00 */
[----:B------:R-:W4:Y:S01]  /*00b0*/  LDC.64 R4, c[0x0][0x380] ;  /* 0x0000e000ff047b82 */ /* 0x000f220000000a00 */
[----:B-1----:R-:W-:Y:S01]  /*00c0*/  IMAD R2, R6, UR4, RZ ;  /* 0x0000000406027c24 */ /* 0x002fe2000f8e02ff */
[----:B0-----:R-:W-:-:S03]  /*00d0*/  ISETP.GE.U32.AND P0, PT, R7, R6, PT ;  /* 0x000000060700720c */ /* 0x001fc60003f06070 */
[----:B----4-:R-:W-:-:S10]  /*00e0*/  IMAD.WIDE.U32 R4, R2, 0x2, R4 ;  /* 0x0000000202047825 */ /* 0x010fd400078e0004 */
[----:B--23--:R-:W-:Y:S05]  /*00f0*/  @P0 BRA `(.L_x_1) ;  /* 0x0000000000240947 */ /* 0x00cfea0003800000 */
[----:B------:R-:W-:Y:S02]  /*0100*/  IMAD.MOV.U32 R0, RZ, RZ, RZ ;  /* 0x000000ffff007224 */ /* 0x000fe400078e00ff */
[----:B------:R-:W-:-:S07]  /*0110*/  IMAD.MOV.U32 R3, RZ, RZ, R7 ;  /* 0x000000ffff037224 */ /* 0x000fce00078e0007 */
.L_x_2:
[----:B------:R-:W-:-:S06]  /*0120*/  IMAD.WIDE.U32 R8, R3, 0x2, R4 ;  /* 0x0000000203087825 */ /* 0x000fcc00078e0004 */
[----:B------:R-:W2:Y:S01]  /*0130*/  LDG.E.U16 R8, desc[UR8][R8.64] ;  /* 0x0000000808087981 */ /* 0x000ea2000c1e1500 */
[----:B------:R-:W-:-:S05]  /*0140*/  VIADD R3, R3, UR6 ;  /* 0x0000000603037c36 */ /* 0x000fca0008000000 */
[----:B------:R-:W-:Y:S01]  /*0150*/  ISETP.GE.U32.AND P0, PT, R3, R6, PT ;  /* 0x000000060300720c */ /* 0x000fe20003f06070 */
[----:B--2---:R-:W-:-:S04]  /*0160*/  IMAD.U32 R11, R8, 0x10000, RZ ;  /* 0x00010000080b7824 */ /* 0x004fc800078e00ff */
[----:B------:R-:W-:-:S08]  /*0170*/  FADD R0, R11, R0 ;  /* 0x000000000b007221 */ /* 0x000fd00000000000 */
[----:B------:R-:W-:Y:S05]  /*0180*/  @!P0 BRA `(.L_x_2) ;  /* 0xfffffffc00e48947 */ /* 0x000fea000383ffff */
.L_x_1:
[----:B------:R-:W-:Y:S05]  /*0190*/  BSYNC.RECONVERGENT B0 ;  /* 0x0000000000007941 */ /* 0x000fea0003800200 */
.L_x_0:
[----:B------:R-:W0:Y:S01]  /*01a0*/  S2UR UR5, SR_CgaCtaId ;  /* 0x00000000000579c3 */ /* 0x000e220000008800 */
[----:B------:R-:W-:Y:S01]  /*01b0*/  UMOV UR4, 0x400 ;  /* 0x0000040000047882 */ /* 0x000fe20000000000 */
[----:B------:R-:W-:Y:S02]  /*01c0*/  UISETP.GE.U32.AND UP0, UPT, UR6, 0x2, UPT ;  /* 0x000000020600788c */ /* 0x000fe4000bf06070 */
[----:B0-----:R-:W-:-:S06]  /*01d0*/  ULEA UR4, UR5, UR4, 0x18 ;  /* 0x0000000405047291 */ /* 0x001fcc000f8ec0ff */
[----:B------:R-:W-:-:S05]  /*01e0*/  LEA R9, R7, UR4, 0x2 ;  /* 0x0000000407097c11 */ /* 0x000fca000f8e10ff */
[----:B------:R0:W-:Y:S01]  /*01f0*/  STS [R9], R0 ;  /* 0x0000000009007388 */ /* 0x0001e20000000800 */
[----:B------:R-:W-:Y:S06]  /*0200*/  BAR.SYNC.DEFER_BLOCKING 0x0 ;  /* 0x0000000000007b1d */ /* 0x000fec0000010000 */
[----:B------:R-:W-:Y:S05]  /*0210*/  BRA.U !UP0, `(.L_x_3) ;  /* 0x0000000108307547 */ /* 0x000fea000b800000 */
[----:B0-----:R-:W-:-:S07]  /*0220*/  MOV R0, UR6 ;  /* 0x0000000600007c02 */ /* 0x001fce0008000f00 */
.L_x_4:
[----:B------:R-:W-:-:S04]  /*0230*/  SHF.R.U32.HI R8, RZ, 0x1, R0 ;  /* 0x00000001ff087819 */ /* 0x000fc80000011600 */
[----:B------:R-:W-:-:S13]  /*0240*/  ISETP.GE.U32.AND P0, PT, R7, R8, PT ;  /* 0x000000080700720c */ /* 0x000fda0003f06070 */
[----:B------:R-:W-:Y:S01]  /*0250*/  @!P0 IMAD R3, R8, 0x4, R9 ;  /* 0x0000000408038824 */ /* 0x000fe200078e0209 */
[----:B------:R-:W-:Y:S05]  /*0260*/  @!P0 LDS R6, [R9] ;  /* 0x0000000009068984 */ /* 0x000fea0000000800 */
[----:B------:R-:W0:Y:S02]  /*0270*/  @!P0 LDS R3, [R3] ;  /* 0x0000000003038984 */ /* 0x000e240000000800 */
[----:B0-----:R-:W-:-:S05]  /*0280*/  @!P0 FADD R6, R3, R6 ;  /* 0x0000000603068221 */ /* 0x001fca0000000000 */
[----:B------:R1:W-:Y:S01]  /*0290*/  @!P0 STS [R9], R6 ;  /* 0x0000000609008388 */ /* 0x0003e20000000800 */
[----:B------:R-:W-:Y:S01]  /*02a0*/  BAR.SYNC.DEFER_BLOCKING 0x0 ;  /* 0x0000000000007b1d */ /* 0x000fe20000010000 */
[----:B------:R-:W-:Y:S01]  /*02b0*/  ISETP.GT.U32.AND P0, PT, R0, 0x3, PT ;  /* 0x000000030000780c */ /* 0x000fe20003f04070 */
[----:B------:R-:W-:-:S12]  /*02c0*/  IMAD.MOV.U32 R0, RZ, RZ, R8 ;  /* 0x000000ffff007224 */ /* 0x000fd800078e0008 */
[----:B-1----:R-:W-:Y:S05]  /*02d0*/  @P0 BRA `(.L_x_4) ;  /* 0xfffffffc00d40947 */ /* 0x002fea000383ffff */
.L_x_3:
[----:B------:R-:W1:Y:S01]  /*02e0*/  S2UR UR5, SR_CgaCtaId ;  /* 0x00000000000579c3 */ /* 0x000e620000008800 */
[----:B------:R-:W-:Y:S02]  /*02f0*/  UMOV UR4, 0x400 ;  /* 0x0000040000047882 */ /* 0x000fe40000000000 */
[----:B-1----:R-:W-:Y:S01]  /*0300*/  ULEA UR4, UR5, UR4, 0x18 ;  /* 0x0000000405047291 */ /* 0x002fe2000f8ec0ff */
[----:B------:R-:W1:Y:S08]  /*0310*/  LDCU UR5, c[0x0][0x3a4] ;  /* 0x00007480ff0577ac */ /* 0x000e700008000800 */
[----:B0-----:R-:W0:Y:S01]  /*0320*/  LDS R0, [UR4] ;  /* 0x00000004ff007984 */ /* 0x001e220008000800 */
[----:B-1----:R-:W-:-:S02]  /*0330*/  I2FP.F32.U32 R3, UR5 ;  /* 0x0000000500037c45 */ /* 0x002fc40008201000 */
[----:B------:R-:W-:Y:S02]  /*0340*/  ISETP.GE.U32.AND P2, PT, R7, UR5, PT ;  /* 0x0000000507007c0c */ /* 0x000fe4000bf46070 */
[----:B------:R-:W1:Y:S02]  /*0350*/  MUFU.RCP R6, R3 ;  /* 0x0000000300067308 */ /* 0x000e640000001000 */
[----:B-1----:R-:W-:-:S04]  /*0360*/  FFMA R9, -R3, R6, 1 ;  /* 0x3f80000003097423 */ /* 0x002fc80000000106 */
[----:B------:R-:W-:Y:S02]  /*0370*/  FFMA R9, R6, R9, R6 ;  /* 0x0000000906097223 */ /* 0x000fe40000000006 */
[----:B0-----:R-:W0:Y:S02]  /*0380*/  FCHK P0, R0, R3 ;  /* 0x0000000300007302 */ /* 0x001e240000000000 */
[----:B------:R-:W-:-:S04]  /*0390*/  FFMA R6, R0, R9, RZ ;  /* 0x0000000900067223 */ /* 0x000fc800000000ff */
[----:B------:R-:W-:-:S04]  /*03a0*/  FFMA R8, -R3, R6, R0 ;  /* 0x0000000603087223 */ /* 0x000fc80000000100 */
[----:B------:R-:W-:Y:S01]  /*03b0*/  FFMA R6, R9, R8, R6 ;  /* 0x0000000809067223 */ /* 0x000fe20000000006 */
[----:B0-----:R-:W-:Y:S06]  /*03c0*/  @!P0 BRA `(.L_x_5) ;  /* 0x00000000000c8947 */ /* 0x001fec0003800000 */
[----:B------:R-:W-:-:S07]  /*03d0*/  MOV R8, 0x3f0 ;  /* 0x000003f000087802 */ /* 0x000fce0000000f00 */
[----:B------:R-:W-:Y:S05]  /*03e0*/  CALL.REL.NOINC `($__internal_0_$__cuda_sm3x_div_rn_noftz_f32_slowpath) ;  /* 0x00000004004c7944 */ /* 0x000fea0003c00000 */
[----:B------:R-:W-:-:S07]  /*03f0*/  IMAD.MOV.U32 R6, RZ, RZ, R0 ;  /* 0x000000ffff067224 */ /* 0x000fce00078e0000 */
.L_x_5:
[----:B------:R-:W-:Y:S01]  /*0400*/  BAR.SYNC.DEFER_BLOCKING 0x0 ;  /* 0x0000000000007b1d */ /* 0x000fe20000010000 */
[----:B------:R-:W-:-:S05]  /*0410*/  IMAD.MOV.U32 R0, RZ, RZ, RZ ;  /* 0x000000ffff007224 */ /* 0x000fca00078e00ff */
[----:B------:R-:W0:Y:S01]  /*0420*/  LDCU UR5, c[0x0][0x3a4] ;  /* 0x00007480ff0577ac */ /* 0x000e220008000800 */
[----:B------:R-:W-:Y:S04]  /*0430*/  BSSY.RECONVERGENT B0, `(.L_x_6) ;  /* 0x000000c000007945 */ /* 0x000fe80003800200 */
[----:B------:R-:W-:Y:S05]  /*0440*/  @P2 BRA `(.L_x_7) ;  /* 0x0000000000282947 */ /* 0x000fea0003800000 */
[----:B------:R-:W-:Y:S01]  /*0450*/  IMAD.MOV.U32 R0, RZ, RZ, RZ ;  /* 0x000000ffff007224 */ /* 0x000fe200078e00ff */
[----:B------:R-:W-:-:S07]  /*0460*/  MOV R11, R7 ;  /* 0x00000007000b7202 */ /* 0x000fce0000000f00 */
.L_x_8:
[----:B------:R-:W-:-:S06]  /*0470*/  IMAD.WIDE.U32 R8, R11, 0x2, R4 ;  /* 0x000000020b087825 */ /* 0x000fcc00078e0004 */
[----:B------:R-:W2:Y:S01]  /*0480*/  LDG.E.U16 R8, desc[UR8][R8.64] ;  /* 0x0000000808087981 */ /* 0x000ea2000c1e1500 */
[----:B------:R-:W-:-:S05]  /*0490*/  VIADD R11, R11, UR6 ;  /* 0x000000060b0b7c36 */ /* 0x000fca0008000000 */
[----:B0-----:R-:W-:Y:S01]  /*04a0*/  ISETP.GE.U32.AND P0, PT, R11, UR5, PT ;  /* 0x000000050b007c0c */ /* 0x001fe2000bf06070 */
[----:B--2---:R-:W-:-:S04]  /*04b0*/  IMAD.U32 R13, R8, 0x10000, RZ ;  /* 0x00010000080d7824 */ /* 0x004fc800078e00ff */
[----:B------:R-:W-:-:S04]  /*04c0*/  FADD R13, R13, -R6 ;  /* 0x800000060d0d7221 */ /* 0x000fc80000000000 */
[----:B------:R-:W-:-:S04]  /*04d0*/  FFMA R0, R13, R13, R0 ;  /* 0x0000000d0d007223 */ /* 0x000fc80000000000 */
[----:B------:R-:W-:Y:S05]  /*04e0*/  @!P0 BRA `(.L_x_8) ;  /* 0xfffffffc00e08947 */ /* 0x000fea000383ffff */
.L_x_7:
[----:B0-----:R-:W-:Y:S05]  /*04f0*/  BSYNC.RECONVERGENT B0 ;  /* 0x0000000000007941 */ /* 0x001fea0003800200 */
.L_x_6:
[----:B------:R-:W-:Y:S02]  /*0500*/  ULEA UR4, UR6, UR4, 0x2 ;  /* 0x0000000406047291 */ /* 0x000fe4000f8e10ff */
[----:B------:R-:W-:-:S04]  /*0510*/  UISETP.GE.U32.AND UP0, UPT, UR6, 0x2, UPT ;  /* 0x000000020600788c */ /* 0x000fc8000bf06070 */
[----:B------:R-:W-:-:S05]  /*0520*/  LEA R10, R7, UR4, 0x2 ;  /* 0x00000004070a7c11 */ /* 0x000fca000f8e10ff */
[----:B------:R0:W-:Y:S01]  /*0530*/  STS [R10], R0 ;  /* 0x000000000a007388 */ /* 0x0001e20000000800 */
[----:B------:R-:W-:Y:S06]  /*0540*/  BAR.SYNC.DEFER_BLOCKING 0x0 ;  /* 0x0000000000007b1d */ /* 0x000fec0000010000 */
[----:B------:R-:W-:Y:S05]  /*0550*/  BRA.U !UP0, `(.L_x_9) ;  /* 0x0000000108307547 */ /* 0x000fea000b800000 */
[----:B0-----:R-:W-:-:S07]  /*0560*/  IMAD.U32 R0, RZ, RZ, UR6 ;  /* 0x00000006ff007e24 */ /* 0x001fce000f8e00ff */
.L_x_10:
        /* <DEDUP_REMOVED lines=8> */
[----:B------:R-:W-:Y:S02]  /*05f0*/  ISETP.GT.U32.AND P0, PT, R0, 0x3, PT ;  /* 0x000000030000780c */ /* 0x000fe40003f04070 */
[----:B------:R-:W-:-:S11]  /*0600*/  MOV R0, R11 ;  /* 0x0000000b00007202 */ /* 0x000fd60000000f00 */
[----:B-1----:R-:W-:Y:S05]  /*0610*/  @P0 BRA `(.L_x_10) ;  /* 0xfffffffc00d40947 */ /* 0x002fea000383ffff */
.L_x_9:
[----:B------:R-:W1:Y:S01]  /*0620*/  LDS R8, [UR4] ;  /* 0x00000004ff087984 */ /* 0x000e620008000800 */
[----:B0-----:R-:W0:Y:S01]  /*0630*/  MUFU.RCP R0, R3 ;  /* 0x0000000300007308 */ /* 0x001e220000001000 */
[----:B------:R-:W2:Y:S01]  /*0640*/  LDCU UR4, c[0x0][0x3a4] ;  /* 0x00007480ff0477ac */ /* 0x000ea20008000800 */
[----:B0-----:R-:W-:Y:S01]  /*0650*/  FFMA R9, -R3, R0, 1 ;  /* 0x3f80000003097423 */ /* 0x001fe20000000100 */
[----:B--2---:R-:W-:-:S03]  /*0660*/  ISETP.GE.U32.AND P2, PT, R7, UR4, PT ;  /* 0x0000000407007c0c */ /* 0x004fc6000bf46070 */
[----:B------:R-:W-:Y:S02]  /*0670*/  FFMA R0, R0, R9, R0 ;  /* 0x0000000900007223 */ /* 0x000fe40000000000 */
[----:B-1----:R-:W0:Y:S02]  /*0680*/  FCHK P0, R8, R3 ;  /* 0x0000000308007302 */ /* 0x002e240000000000 */
[----:B------:R-:W-:-:S04]  /*0690*/  FFMA R9, R0, R8, RZ ;  /* 0x0000000800097223 */ /* 0x000fc800000000ff */
[----:B------:R-:W-:-:S04]  /*06a0*/  FFMA R10, -R3, R9, R8 ;  /* 0x00000009030a7223 */ /* 0x000fc80000000108 */
[----:B------:R-:W-:Y:S01]  /*06b0*/  FFMA R0, R0, R10, R9 ;  /* 0x0000000a00007223 */ /* 0x000fe20000000009 */
[----:B0-----:R-:W-:Y:S06]  /*06c0*/  @!P0 BRA `(.L_x_11) ;  /* 0x00000000000c8947 */ /* 0x001fec0003800000 */
[----:B------:R-:W-:Y:S01]  /*06d0*/  IMAD.MOV.U32 R0, RZ, RZ, R8 ;  /* 0x000000ffff007224 */ /* 0x000fe200078e0008 */
[----:B------:R-:W-:-:S07]  /*06e0*/  MOV R8, 0x700 ;  /* 0x0000070000087802 */ /* 0x000fce0000000f00 */
[----:B------:R-:W-:Y:S05]  /*06f0*/  CALL.REL.NOINC `($__internal_0_$__cuda_sm3x_div_rn_noftz_f32_slowpath) ;  /* 0x0000000000887944 */ /* 0x000fea0003c00000 */
.L_x_11:
[----:B------:R-:W-:Y:S06]  /*0700*/  BAR.SYNC.DEFER_BLOCKING 0x0 ;  /* 0x0000000000007b1d */ /* 0x000fec0000010000 */
[----:B------:R-:W0:Y:S02]  /*0710*/  LDCU UR4, c[0x0][0x3a8] ;  /* 0x00007500ff0477ac */ /* 0x000e240008000800 */
[----:B0-----:R-:W-:Y:S01]  /*0720*/  FADD R3, R0, UR4 ;  /* 0x0000000400037e21 */ /* 0x001fe20008000000 */
[----:B------:R-:W-:Y:S06]  /*0730*/  @P2 EXIT ;  /* 0x000000000000294d */ /* 0x000fec0003800000 */
[C---:B------:R-:W-:Y:S01]  /*0740*/  FSETP.GEU.AND P0, PT, |R3|.reuse, 1.175494350822287508e-38, PT ;  /* 0x008000000300780b */ /* 0x040fe20003f0e200 */
[----:B------:R-:W0:Y:S01]  /*0750*/  LDC.64 R8, c[0x0][0x388] ;  /* 0x0000e200ff087b82 */ /* 0x000e220000000a00 */
[----:B------:R-:W1:Y:S01]  /*0760*/  LDCU UR7, c[0x0][0x3a4] ;  /* 0x00007480ff0777ac */ /* 0x000e620008000800 */
[----:B------:R-:W2:Y:S06]  /*0770*/  LDCU.64 UR4, c[0x0][0x398] ;  /* 0x00007300ff0477ac */ /* 0x000eac0008000a00 */
[----:B------:R-:W3:Y:S04]  /*0780*/  LDC.64 R10, c[0x0][0x390] ;  /* 0x0000e400ff0a7b82 */ /* 0x000ee80000000a00 */
[----:B------:R-:W-:-:S04]  /*0790*/  @!P0 FMUL R3, R3, 16777216 ;  /* 0x4b80000003038820 */ /* 0x000fc80000400000 */
[----:B------:R-:W4:Y:S02]  /*07a0*/  MUFU.RSQ R0, R3 ;  /* 0x0000000300007308 */ /* 0x000f240000001400 */
[----:B-12-4-:R-:W-:-:S07]  /*07b0*/  @!P0 FMUL R0, R0, 4096 ;  /* 0x4580000000008820 */ /* 0x016fce0000400000 */
.L_x_12:
[----:B-1----:R-:W-:-:S04]  /*07c0*/  IMAD.WIDE.U32 R12, R7, 0x2, R4 ;  /* 0x00000002070c7825 */ /* 0x002fc800078e0004 */
[C---:B0-----:R-:W-:Y:S02]  /*07d0*/  IMAD.WIDE.U32 R14, R7.reuse, 0x2, R8 ;  /* 0x00000002070e7825 */ /* 0x041fe400078e0008 */
[----:B------:R-:W2:Y:S02]  /*07e0*/  LDG.E.U16 R12, desc[UR8][R12.64] ;  /* 0x000000080c0c7981 */ /* 0x000ea4000c1e1500 */
[C---:B---3--:R-:W-:Y:S02]  /*07f0*/  IMAD.WIDE.U32 R16, R7.reuse, 0x2, R10 ;  /* 0x0000000207107825 */ /* 0x048fe400078e000a */
[----:B------:R-:W3:Y:S04]  /*0800*/  LDG.E.U16 R14, desc[UR8][R14.64] ;  /* 0x000000080e0e7981 */ /* 0x000ee8000c1e1500 */
[----:B------:R-:W4:Y:S01]  /*0810*/  LDG.E.U16 R16, desc[UR8][R16.64] ;  /* 0x0000000810107981 */ /* 0x000f22000c1e1500 */
[----:B------:R-:W-:Y:S01]  /*0820*/  IADD3 R19, P0, PT, R2, R7, RZ ;  /* 0x0000000702137210 */ /* 0x000fe20007f1e0ff */
[----:B------:R-:W-:-:S02]  /*0830*/  VIADD R7, R7, UR6 ;  /* 0x0000000607077c36 */ /* 0x000fc40008000000 */
[----:B--2---:R-:W-:-:S04]  /*0840*/  IMAD.U32 R3, R12, 0x10000, RZ ;  /* 0x000100000c037824 */ /* 0x004fc800078e00ff */
[----:B------:R-:W-:Y:S01]  /*0850*/  FADD R3, R3, -R6 ;  /* 0x8000000603037221 */ /* 0x000fe20000000000 */
[----:B---3--:R-:W-:Y:S02]  /*0860*/  IMAD.U32 R18, R14, 0x10000, RZ ;  /* 0x000100000e127824 */ /* 0x008fe400078e00ff */
[----:B----4-:R-:W-:Y:S02]  /*0870*/  IMAD.U32 R20, R16, 0x10000, RZ ;  /* 0x0001000010147824 */ /* 0x010fe400078e00ff */
[----:B------:R-:W-:-:S04]  /*0880*/  FMUL R3, R0, R3 ;  /* 0x0000000300037220 */ /* 0x000fc80000400000 */
[----:B------:R-:W-:Y:S01]  /*0890*/  FFMA R3, R3, R18, R20 ;  /* 0x0000001203037223 */ /* 0x000fe20000000014 */
[----:B------:R-:W-:Y:S02]  /*08a0*/  IADD3.X R18, PT, PT, RZ, RZ, RZ, P0, !PT ;  /* 0x000000ffff127210 */ /* 0x000fe400007fe4ff */
[C---:B------:R-:W-:Y:S02]  /*08b0*/  LEA R12, P0, R19.reuse, UR4, 0x1 ;  /* 0x00000004130c7c11 */ /* 0x040fe4000f8008ff */
[----:B------:R-:W-:Y:S02]  /*08c0*/  F2FP.BF16.F32.PACK_AB R3, RZ, R3 ;  /* 0x00000003ff03723e */ /* 0x000fe400000010ff */
[----:B------:R-:W-:Y:S02]  /*08d0*/  LEA.HI.X R13, R19, UR5, R18, 0x1, P0 ;  /* 0x00000005130d7c11 */ /* 0x000fe400080f0c12 */
[----:B------:R-:W-:-:S03]  /*08e0*/  ISETP.GE.U32.AND P0, PT, R7, UR7, PT ;  /* 0x0000000707007c0c */ /* 0x000fc6000bf06070 */
[----:B------:R1:W-:Y:S10]  /*08f0*/  STG.E.U16 desc[UR8][R12.64], R3 ;  /* 0x000000030c007986 */ /* 0x0003f4000c101508 */
[----:B------:R-:W-:Y:S05]  /*0900*/  @!P0 BRA `(.L_x_12) ;  /* 0xfffffffc00ac8947 */ /* 0x000fea000383ffff */
[----:B------:R-:W-:Y:S05]  /*0910*/  EXIT ;  /* 0x000000000000794d */ /* 0x000fea0003800000 */
        .weak           $__internal_0_$__cuda_sm3x_div_rn_noftz_f32_slowpath
        .type           $__internal_0_$__cuda_sm3x_div_rn_noftz_f32_slowpath,@function
        .size           $__internal_0_$__cuda_sm3x_div_rn_noftz_f32_slowpath,(.L_x_152 - $__internal_0_$__cuda_sm3x_div_rn_noftz_f32_slowpath)
$__internal_0_$__cuda_sm3x_div_rn_noftz_f32_slowpath:
[--C-:B------:R-:W-:Y:S01]  /*0920*/  SHF.R.U32.HI R10, RZ, 0x17, R3.reuse ;  /* 0x00000017ff0a7819 */ /* 0x100fe20000011603 */
[----:B------:R-:W-:Y:S01]  /*0930*/  IMAD.MOV.U32 R11, RZ, RZ, R3 ;  /* 0x000000ffff0b7224 */ /* 0x000fe200078e0003 */
[----:B------:R-:W-:Y:S02]  /*0940*/  SHF.R.U32.HI R9, RZ, 0x17, R0 ;  /* 0x00000017ff097819 */ /* 0x000fe40000011600 */
[----:B------:R-:W-:Y:S02]  /*0950*/  LOP3.LUT R10, R10, 0xff, RZ, 0xc0, !PT ;  /* 0x000000ff0a0a7812 */ /* 0x000fe400078ec0ff */
[----:B------:R-:W-:-:S03]  /*0960*/  LOP3.LUT R14, R9, 0xff, RZ, 0xc0, !PT ;  /* 0x000000ff090e7812 */ /* 0x000fc600078ec0ff */
[----:B------:R-:W-:Y:S02]  /*0970*/  VIADD R13, R10, 0xffffffff ;  /* 0xffffffff0a0d7836 */ /* 0x000fe40000000000 */
[----:B------:R-:W-:-:S03]  /*0980*/  VIADD R12, R14, 0xffffffff ;  /* 0xffffffff0e0c7836 */ /* 0x000fc60000000000 */
[----:B------:R-:W-:-:S04]  /*0990*/  ISETP.GT.U32.AND P0, PT, R13, 0xfd, PT ;  /* 0x000000fd0d00780c */ /* 0x000fc80003f04070 */
[----:B------:R-:W-:-:S13]  /*09a0*/  ISETP.GT.U32.OR P0, PT, R12, 0xfd, P0 ;  /* 0x000000fd0c00780c */ /* 0x000fda0000704470 */
[----:B------:R-:W-:Y:S01]  /*09b0*/  @!P0 MOV R9, RZ ;  /* 0x000000ff00098202 */ /* 0x000fe20000000f00 */
[----:B------:R-:W-:Y:S06]  /*09c0*/  @!P0 BRA `(.L_x_13) ;  /* 0x00000000005c8947 */ /* 0x000fec0003800000 */
[----:B------:R-:W-:Y:S02]  /*09d0*/  FSETP.GTU.FTZ.AND P0, PT, |R0|, +INF , PT ;  /* 0x7f8000000000780b */ /* 0x000fe40003f1c200 */
[----:B------:R-:W-:-:S04]  /*09e0*/  FSETP.GTU.FTZ.AND P1, PT, |R3|, +INF , PT ;  /* 0x7f8000000300780b */ /* 0x000fc80003f3c200 */
[----:B------:R-:W-:-:S13]  /*09f0*/  PLOP3.LUT P0, PT, P0, P1, PT, 0xf8, 0x8f ;  /* 0x00000000008f781c */ /* 0x000fda0000703f70 */
[----:B------:R-:W-:Y:S05]  /*0a00*/  @P0 BRA `(.L_x_14) ;  /* 0x0000000400440947 */ /* 0x000fea0003800000 */
[----:B------:R-:W-:-:S13]  /*0a10*/  LOP3.LUT P0, RZ, R11, 0x7fffffff, R0, 0xc8, !PT ;  /* 0x7fffffff0bff7812 */ /* 0x000fda000780c800 */
[----:B------:R-:W-:Y:S05]  /*0a20*/  @!P0 BRA `(.L_x_15) ;  /* 0x0000000400348947 */ /* 0x000fea0003800000 */
[C---:B------:R-:W-:Y:S02]  /*0a30*/  FSETP.NEU.FTZ.AND P3, PT, |R0|.reuse, +INF , PT ;  /* 0x7f8000000000780b */ /* 0x040fe40003f7d200 */
[----:B------:R-:W-:Y:S02]  /*0a40*/  FSETP.NEU.FTZ.AND P1, PT, |R3|, +INF , PT ;  /* 0x7f8000000300780b */ /* 0x000fe40003f3d200 */
[----:B------:R-:W-:-:S11]  /*0a50*/  FSETP.NEU.FTZ.AND P0, PT, |R0|, +INF , PT ;  /* 0x7f8000000000780b */ /* 0x000fd60003f1d200 */
[----:B------:R-:W-:Y:S05]  /*0a60*/  @!P1 BRA !P3, `(.L_x_15) ;  /* 0x0000000400249947 */ /* 0x000fea0005800000 */
[----:B------:R-:W-:-:S04]  /*0a70*/  LOP3.LUT P3, RZ, R0, 0x7fffffff, RZ, 0xc0, !PT ;  /* 0x7fffffff00ff7812 */ /* 0x000fc8000786c0ff */
[----:B------:R-:W-:-:S13]  /*0a80*/  PLOP3.LUT P1, PT, P1, P3, PT, 0x2f, 0xf2 ;  /* 0x0000000000f2781c */ /* 0x000fda0000f26577 */
[----:B------:R-:W-:Y:S05]  /*0a90*/  @P1 BRA `(.L_x_16) ;  /* 0x0000000400101947 */ /* 0x000fea0003800000 */
[----:B------:R-:W-:-:S04]  /*0aa0*/  LOP3.LUT P1, RZ, R11, 0x7fffffff, RZ, 0xc0, !PT ;  /* 0x7fffffff0bff7812 */ /* 0x000fc8000782c0ff */
[----:B------:R-:W-:-:S13]  /*0ab0*/  PLOP3.LUT P0, PT, P0, P1, PT, 0x2f, 0xf2 ;  /* 0x0000000000f2781c */ /* 0x000fda0000702577 */
[----:B------:R-:W-:Y:S05]  /*0ac0*/  @P0 BRA `(.L_x_17) ;  /* 0x0000000000f80947 */ /* 0x000fea0003800000 */
[----:B------:R-:W-:Y:S02]  /*0ad0*/  ISETP.GE.AND P0, PT, R12, RZ, PT ;  /* 0x000000ff0c00720c */ /* 0x000fe40003f06270 */
[----:B------:R-:W-:-:S11]  /*0ae0*/  ISETP.GE.AND P1, PT, R13, RZ, PT ;  /* 0x000000ff0d00720c */ /* 0x000fd60003f26270 */
[----:B------:R-:W-:Y:S02]  /*0af0*/  @P0 IMAD.MOV.U32 R9, RZ, RZ, RZ ;  /* 0x000000ffff090224 */ /* 0x000fe400078e00ff */
[----:B------:R-:W-:Y:S01]  /*0b00*/  @!P0 FFMA R0, R0, 1.84467440737095516160e+19, RZ ;  /* 0x5f80000000008823 */ /* 0x000fe200000000ff */
[----:B------:R-:W-:Y:S02]  /*0b10*/  @!P0 IMAD.MOV.U32 R9, RZ, RZ, -0x40 ;  /* 0xffffffc0ff098424 */ /* 0x000fe400078e00ff */
[----:B------:R-:W-:Y:S02]  /*0b20*/  @!P1 FFMA R11, R3, 1.84467440737095516160e+19, RZ ;  /* 0x5f800000030b9823 */ /* 0x000fe400000000ff */
[----:B------:R-:W-:-:S07]  /*0b30*/  @!P1 VIADD R9, R9, 0x40 ;  /* 0x0000004009099836 */ /* 0x000fce0000000000 */
.L_x_13:
[----:B------:R-:W-:-:S05]  /*0b40*/  LEA R12, R10, 0xc0800000, 0x17 ;  /* 0xc08000000a0c7811 */ /* 0x000fca00078eb8ff */
[----:B------:R-:W-:Y:S01]  /*0b50*/  IMAD.IADD R12, R11, 0x1, -R12 ;  /* 0x000000010b0c7824 */ /* 0x000fe200078e0a0c */
[----:B------:R-:W-:-:S03]  /*0b60*/  IADD3 R11, PT, PT, R14, -0x7f, RZ ;  /* 0xffffff810e0b7810 */ /* 0x000fc60007ffe0ff */
[----:B------:R0:W1:Y:S01]  /*0b70*/  MUFU.RCP R13, R12 ;  /* 0x0000000c000d7308 */ /* 0x0000620000001000 */
[----:B------:R-:W-:Y:S01]  /*0b80*/  FADD.FTZ R15, -R12, -RZ ;  /* 0x800000ff0c0f7221 */ /* 0x000fe20000010100 */
[C---:B------:R-:W-:Y:S01]  /*0b90*/  IMAD R0, R11.reuse, -0x800000, R0 ;  /* 0xff8000000b007824 */ /* 0x040fe200078e0200 */
[----:B0-----:R-:W-:-:S05]  /*0ba0*/  IADD3 R12, PT, PT, R11, 0x7f, -R10 ;  /* 0x0000007f0b0c7810 */ /* 0x001fca0007ffe80a */
[----:B------:R-:W-:Y:S02]  /*0bb0*/  IMAD.IADD R9, R12, 0x1, R9 ;  /* 0x000000010c097824 */ /* 0x000fe400078e0209 */
[----:B-1----:R-:W-:-:S04]  /*0bc0*/  FFMA R14, R13, R15, 1 ;  /* 0x3f8000000d0e7423 */ /* 0x002fc8000000000f */
[----:B------:R-:W-:-:S04]  /*0bd0*/  FFMA R16, R13, R14, R13 ;  /* 0x0000000e0d107223 */ /* 0x000fc8000000000d */
[----:B------:R-:W-:-:S04]  /*0be0*/  FFMA R13, R0, R16, RZ ;  /* 0x00000010000d7223 */ /* 0x000fc800000000ff */
[----:B------:R-:W-:-:S04]  /*0bf0*/  FFMA R14, R15, R13, R0 ;  /* 0x0000000d0f0e7223 */ /* 0x000fc80000000000 */
[----:B------:R-:W-:-:S04]  /*0c00*/  FFMA R13, R16, R14, R13 ;  /* 0x0000000e100d7223 */ /* 0x000fc8000000000d */
[----:B------:R-:W-:-:S04]  /*0c10*/  FFMA R14, R15, R13, R0 ;  /* 0x0000000d0f0e7223 */ /* 0x000fc80000000000 */
[----:B------:R-:W-:-:S05]  /*0c20*/  FFMA R0, R16, R14, R13 ;  /* 0x0000000e10007223 */ /* 0x000fca000000000d */
[----:B------:R-:W-:-:S04]  /*0c30*/  SHF.R.U32.HI R10, RZ, 0x17, R0 ;  /* 0x00000017ff0a7819 */ /* 0x000fc80000011600 */
[----:B------:R-:W-:-:S05]  /*0c40*/  LOP3.LUT R10, R10, 0xff, RZ, 0xc0, !PT ;  /* 0x000000ff0a0a7812 */ /* 0x000fca00078ec0ff */
[----:B------:R-:W-:-:S04]  /*0c50*/  IMAD.IADD R15, R10, 0x1, R9 ;  /* 0x000000010a0f7824 */ /* 0x000fc800078e0209 */
[----:B------:R-:W-:-:S05]  /*0c60*/  VIADD R10, R15, 0xffffffff ;  /* 0xffffffff0f0a7836 */ /* 0x000fca0000000000 */
[----:B------:R-:W-:-:S13]  /*0c70*/  ISETP.GE.U32.AND P0, PT, R10, 0xfe, PT ;  /* 0x000000fe0a00780c */ /* 0x000fda0003f06070 */
[----:B------:R-:W-:Y:S05]  /*0c80*/  @!P0 BRA `(.L_x_18) ;  /* 0x0000000000808947 */ /* 0x000fea0003800000 */
[----:B------:R-:W-:-:S13]  /*0c90*/  ISETP.GT.AND P0, PT, R15, 0xfe, PT ;  /* 0x000000fe0f00780c */ /* 0x000fda0003f04270 */
[----:B------:R-:W-:Y:S05]  /*0ca0*/  @P0 BRA `(.L_x_19) ;  /* 0x00000000006c0947 */ /* 0x000fea0003800000 */
[----:B------:R-:W-:-:S13]  /*0cb0*/  ISETP.GE.AND P0, PT, R15, 0x1, PT ;  /* 0x000000010f00780c */ /* 0x000fda0003f06270 */
[----:B------:R-:W-:Y:S05]  /*0cc0*/  @P0 BRA `(.L_x_20) ;  /* 0x0000000000980947 */ /* 0x000fea0003800000 */
[----:B------:R-:W-:Y:S02]  /*0cd0*/  ISETP.GE.AND P0, PT, R15, -0x18, PT ;  /* 0xffffffe80f00780c */ /* 0x000fe40003f06270 */
[----:B------:R-:W-:-:S11]  /*0ce0*/  LOP3.LUT R0, R0, 0x80000000, RZ, 0xc0, !PT ;  /* 0x8000000000007812 */ /* 0x000fd600078ec0ff */
[----:B------:R-:W-:Y:S05]  /*0cf0*/  @!P0 BRA `(.L_x_20) ;  /* 0x00000000008c8947 */ /* 0x000fea0003800000 */
[CCC-:B------:R-:W-:Y:S01]  /*0d00*/  FFMA.RZ R9, R16.reuse, R14.reuse, R13.reuse ;  /* 0x0000000e10097223 */ /* 0x1c0fe2000000c00d */
[C---:B------:R-:W-:Y:S02]  /*0d10*/  VIADD R12, R15.reuse, 0x20 ;  /* 0x000000200f0c7836 */ /* 0x040fe40000000000 */
[CCC-:B------:R-:W-:Y:S01]  /*0d20*/  FFMA.RM R10, R16.reuse, R14.reuse, R13.reuse ;  /* 0x0000000e100a7223 */ /* 0x1c0fe2000000400d */
[----:B------:R-:W-:Y:S02]  /*0d30*/  ISETP.NE.AND P3, PT, R15, RZ, PT ;  /* 0x000000ff0f00720c */ /* 0x000fe40003f65270 */
[----:B------:R-:W-:Y:S01]  /*0d40*/  LOP3.LUT R11, R9, 0x7fffff, RZ, 0xc0, !PT ;  /* 0x007fffff090b7812 */ /* 0x000fe200078ec0ff */
[----:B------:R-:W-:Y:S01]  /*0d50*/  FFMA.RP R9, R16, R14, R13 ;  /* 0x0000000e10097223 */ /* 0x000fe2000000800d */
[----:B------:R-:W-:Y:S02]  /*0d60*/  ISETP.NE.AND P1, PT, R15, RZ, PT ;  /* 0x000000ff0f00720c */ /* 0x000fe40003f25270 */
[----:B------:R-:W-:-:S02]  /*0d70*/  LOP3.LUT R11, R11, 0x800000, RZ, 0xfc, !PT ;  /* 0x008000000b0b7812 */ /* 0x000fc400078efcff */
[----:B------:R-:W-:Y:S02]  /*0d80*/  IADD3 R13, PT, PT, -R15, RZ, RZ ;  /* 0x000000ff0f0d7210 */ /* 0x000fe40007ffe1ff */
[----:B------:R-:W-:Y:S02]  /*0d90*/  SHF.L.U32 R12, R11, R12, RZ ;  /* 0x0000000c0b0c7219 */ /* 0x000fe400000006ff */
[----:B------:R-:W-:Y:S02]  /*0da0*/  FSETP.NEU.FTZ.AND P0, PT, R9, R10, PT ;  /* 0x0000000a0900720b */ /* 0x000fe40003f1d000 */
[----:B------:R-:W-:Y:S02]  /*0db0*/  SEL R10, R13, RZ, P3 ;  /* 0x000000ff0d0a7207 */ /* 0x000fe40001800000 */
[----:B------:R-:W-:Y:S02]  /*0dc0*/  ISETP.NE.AND P1, PT, R12, RZ, P1 ;  /* 0x000000ff0c00720c */ /* 0x000fe40000f25270 */
[----:B------:R-:W-:-:S02]  /*0dd0*/  SHF.R.U32.HI R10, RZ, R10, R11 ;  /* 0x0000000aff0a7219 */ /* 0x000fc4000001160b */
[----:B------:R-:W-:Y:S02]  /*0de0*/  PLOP3.LUT P0, PT, P0, P1, PT, 0xf8, 0x8f ;  /* 0x00000000008f781c */ /* 0x000fe40000703f70 */
[----:B------:R-:W-:Y:S02]  /*0df0*/  SHF.R.U32.HI R12, RZ, 0x1, R10 ;  /* 0x00000001ff0c7819 */ /* 0x000fe4000001160a */
[----:B------:R-:W-:-:S04]  /*0e00*/  SEL R9, RZ, 0x1, !P0 ;  /* 0x00000001ff097807 */ /* 0x000fc80004000000 */
[----:B------:R-:W-:-:S04]  /*0e10*/  LOP3.LUT R9, R9, 0x1, R12, 0xf8, !PT ;  /* 0x0000000109097812 */ /* 0x000fc800078ef80c */
[----:B------:R-:W-:-:S05]  /*0e20*/  LOP3.LUT R9, R9, R10, RZ, 0xc0, !PT ;  /* 0x0000000a09097212 */ /* 0x000fca00078ec0ff */
[----:B------:R-:W-:-:S05]  /*0e30*/  IMAD.IADD R9, R12, 0x1, R9 ;  /* 0x000000010c097824 */ /* 0x000fca00078e0209 */
[----:B------:R-:W-:Y:S01]  /*0e40*/  LOP3.LUT R0, R9, R0, RZ, 0xfc, !PT ;  /* 0x0000000009007212 */ /* 0x000fe200078efcff */
[----:B------:R-:W-:Y:S06]  /*0e50*/  BRA `(.L_x_20) ;  /* 0x0000000000347947 */ /* 0x000fec0003800000 */
.L_x_19:
[----:B------:R-:W-:-:S04]  /*0e60*/  LOP3.LUT R0, R0, 0x80000000, RZ, 0xc0, !PT ;  /* 0x8000000000007812 */ /* 0x000fc800078ec0ff */
[----:B------:R-:W-:Y:S01]  /*0e70*/  LOP3.LUT R0, R0, 0x7f800000, RZ, 0xfc, !PT ;  /* 0x7f80000000007812 */ /* 0x000fe200078efcff */
[----:B------:R-:W-:Y:S06]  /*0e80*/  BRA `(.L_x_20) ;  /* 0x0000000000287947 */ /* 0x000fec0003800000 */
.L_x_18:
[----:B------:R-:W-:Y:S01]  /*0e90*/  IMAD R0, R9, 0x800000, R0 ;  /* 0x0080000009007824 */ /* 0x000fe200078e0200 */
[----:B------:R-:W-:Y:S06]  /*0ea0*/  BRA `(.L_x_20) ;  /* 0x0000000000207947 */ /* 0x000fec0003800000 */
.L_x_17:
[----:B------:R-:W-:-:S04]  /*0eb0*/  LOP3.LUT R0, R11, 0x80000000, R0, 0x48, !PT ;  /* 0x800000000b007812 */ /* 0x000fc800078e4800 */
[----:B------:R-:W-:Y:S01]  /*0ec0*/  LOP3.LUT R0, R0, 0x7f800000, RZ, 0xfc, !PT ;  /* 0x7f80000000007812 */ /* 0x000fe200078efcff */
[----:B------:R-:W-:Y:S06]  /*0ed0*/  BRA `(.L_x_20) ;  /* 0x0000000000147947 */ /* 0x000fec0003800000 */
.L_x_16:
[----:B------:R-:W-:Y:S01]  /*0ee0*/  LOP3.LUT R0, R11, 0x80000000, R0, 0x48, !PT ;  /* 0x800000000b007812 */ /* 0x000fe200078e4800 */
[----:B------:R-:W-:Y:S06]  /*0ef0*/  BRA `(.L_x_20) ;  /* 0x00000000000c7947 */ /* 0x000fec0003800000 */
.L_x_15:
[----:B------:R-:W0:Y:S01]  /*0f00*/  MUFU.RSQ R0, -QNAN ;  /* 0xffc0000000007908 */ /* 0x000e220000001400 */
[----:B------:R-:W-:Y:S05]  /*0f10*/  BRA `(.L_x_20) ;  /* 0x0000000000047947 */ /* 0x000fea0003800000 */
.L_x_14:
[----:B------:R-:W-:-:S07]  /*0f20*/  FADD.FTZ R0, R0, R3 ;  /* 0x0000000300007221 */ /* 0x000fce0000010000 */
.L_x_20:
[----:B------:R-:W-:-:S04]  /*0f30*/  IMAD.MOV.U32 R9, RZ, RZ, 0x0 ;  /* 0x00000000ff097424 */ /* 0x000fc800078e00ff */
[----:B0-----:R-:W-:Y:S05]  /*0f40*/  RET.REL.NODEC R8 `(layer_norm_bf16) ;  /* 0xfffffff0082c7950 */ /* 0x001fea0003c3ffff */
.L_x_21:
[----:B------:R-:W-:-:S00]  /*0f50*/  BRA `(.L_x_21) ;  /* 0xfffffffc00fc7947 */ /* 0x000fc0000383ffff */
[----:B------:R-:W-:-:S00]  /*0f60*/  NOP ;  /* 0x0000000000007918 */ /* 0x000fc00000000000 */
        /* <DEDUP_REMOVED lines=9> */
.L_x_152:


//--------------------- .text.rms_norm_bf16       --------------------------
	.section	.text.rms_norm_bf16,"ax",@progbits
	.align	128
        .global         rms_norm_bf16
        .type           rms_norm_bf16,@function
        .size           rms_norm_bf16,(.L_x_153 - rms_norm_bf16)
        .other          rms_norm_bf16,@"STO_CUDA_ENTRY STV_DEFAULT"
rms_norm_bf16:
.text.rms_norm_bf16:
[----:B------:R-:W-:Y:S08]  /*0000*/  LDC R1, c[0x0][0x37c] ;  /* 0x0000df00ff017b82 */ /* 0x000ff00000000800 */
[----:B------:R-:W0:Y:S08]  /*0010*/  S2UR UR4, SR_CTAID.X ;  /* 0x00000000000479c3 */ /* 0x000e300000002500 */
[----:B------:R-:W0:Y:S02]  /*0020*/  LDC R0, c[0x0][0x398] ;  /* 0x0000e600ff007b82 */ /* 0x000e240000000800 */
[----:B0-----:R-:W-:-:S13]  /*0030*/  ISETP.LE.U32.AND P0, PT, R0, UR4, PT ;  /* 0x0000000400007c0c */ /* 0x001fda000bf03070 */
[----:B------:R-:W-:Y:S05]  /*0040*/  @P0 EXIT ;  /* 0x000000000000094d */ /* 0x000fea0003800000 */
[----:B------:R-:W0:Y:S01]  /*0050*/  S2R R7, SR_TID.X ;  /* 0x0000000000077919 */ /* 0x000e220000002100 */
[----:B------:R-:W1:Y:S01]  /*0060*/  LDC R10, c[0x0][0x39c] ;  /* 0x0000e700ff0a7b82 */ /* 0x000e620000000800 */
[----:B------:R-:W2:Y:S01]  /*0070*/  LDCU.64 UR8, c[0x0][0x358] ;  /* 0x00006b00ff0877ac */ /* 0x000ea20008000a00 */
[----:B------:R-:W-:Y:S01]  /*0080*/  BSSY.RECONVERGENT B0, `(.L_x_22) ;  /* 0x0000011000007945 */ /* 0x000fe20003800200 */
[----:B------:R-:W-:-:S05]  /*0090*/  IMAD.MOV.U32 R0, RZ, RZ, RZ ;  /* 0x000000ffff007224 */ /* 0x000fca00078e00ff */
[----:B------:R-:W3:Y:S01]  /*00a0*/  LDC.64 R4, c[0x0][0x380] ;  /* 0x0000e000ff047b82 */ /* 0x000ee20000000a00 */
[----:B-1----:R-:W-:Y:S01]  /*00b0*/  IMAD R2, R10, UR4, RZ ;  /* 0x000000040a027c24 */ /* 0x002fe2000f8e02ff */
[----:B0-----:R-:W-:-:S03]  /*00c0*/  ISETP.GE.U32.AND P0, PT, R7, R10, PT ;  /* 0x0000000a0700720c */ /* 0x001fc60003f06070 */
[----:B---3--:R-:W-:-:S10]  /*00d0*/  IMAD.WIDE.U32 R4, R2, 0x2, R4 ;  /* 0x0000000202047825 */ /* 0x008fd400078e0004 */
[----:B--2---:R-:W-:Y:S05]  /*00e0*/  @P0 BRA `(.L_x_23) ;  /* 0x0000000000280947 */ /* 0x004fea0003800000 */
[----:B------:R-:W0:Y:S01]  /*00f0*/  LDC R6, c[0x0][0x360] ;  /* 0x0000d800ff067b82 */ /* 0x000e220000000800 */
[----:B------:R-:W-:Y:S02]  /*0100*/  IMAD.MOV.U32 R0, RZ, RZ, RZ ;  /* 0x000000ffff007224 */ /* 0x000fe400078e00ff */
[----:B------:R-:W-:-:S07]  /*0110*/  IMAD.MOV.U32 R3, RZ, RZ, R7 ;  /* 0x000000ffff037224 */ /* 0x000fce00078e0007 */
.L_x_24:
[----:B------:R-:W-:-:S06]  /*0120*/  IMAD.WIDE.U32 R8, R3, 0x2, R4 ;  /* 0x0000000203087825 */ /* 0x000fcc00078e0004 */
[----:B------:R-:W2:Y:S01]  /*0130*/  LDG.E.U16 R8, desc[UR8][R8.64] ;  /* 0x0000000808087981 */ /* 0x000ea2000c1e1500 */
[----:B0-----:R-:W-:-:S05]  /*0140*/  IMAD.IADD R3, R6, 0x1, R3 ;  /* 0x0000000106037824 */ /* 0x001fca00078e0203 */
[----:B------:R-:W-:Y:S01]  /*0150*/  ISETP.GE.U32.AND P0, PT, R3, R10, PT ;  /* 0x0000000a0300720c */ /* 0x000fe20003f06070 */
[----:B--2---:R-:W-:-:S04]  /*0160*/  IMAD.U32 R11, R8, 0x10000, RZ ;  /* 0x00010000080b7824 */ /* 0x004fc800078e00ff */
[----:B------:R-:W-:-:S08]  /*0170*/  FFMA R0, R11, R11, R0 ;  /* 0x0000000b0b007223 */ /* 0x000fd00000000000 */
[----:B------:R-:W-:Y:S05]  /*0180*/  @!P0 BRA `(.L_x_24) ;  /* 0xfffffffc00e48947 */ /* 0x000fea000383ffff */
.L_x_23:
[----:B------:R-:W-:Y:S05]  /*0190*/  BSYNC.RECONVERGENT B0 ;  /* 0x0000000000007941 */ /* 0x000fea0003800200 */
.L_x_22:
[----:B------:R-:W0:Y:S01]  /*01a0*/  S2UR UR5, SR_CgaCtaId ;  /* 0x00000000000579c3 */ /* 0x000e220000008800 */
[----:B------:R-:W-:Y:S01]  /*01b0*/  UMOV UR4, 0x400 ;  /* 0x0000040000047882 */ /* 0x000fe20000000000 */
[----:B------:R-:W1:Y:S02]  /*01c0*/  LDCU UR6, c[0x0][0x360] ;  /* 0x00006c00ff0677ac */ /* 0x000e640008000800 */
[----:B-1----:R-:W-:Y:S02]  /*01d0*/  UISETP.GE.U32.AND UP0, UPT, UR6, 0x2, UPT ;  /* 0x000000020600788c */ /* 0x002fe4000bf06070 */
[----:B0-----:R-:W-:-:S06]  /*01e0*/  ULEA UR4, UR5, UR4, 0x18 ;  /* 0x0000000405047291 */ /* 0x001fcc000f8ec0ff */
[----:B------:R-:W-:-:S05]  /*01f0*/  LEA R9, R7, UR4, 0x2 ;  /* 0x0000000407097c11 */ /* 0x000fca000f8e10ff */
[----:B------:R0:W-:Y:S01]  /*0200*/  STS [R9], R0 ;  /* 0x0000000009007388 */ /* 0x0001e20000000800 */
[----:B------:R-:W-:Y:S06]  /*0210*/  BAR.SYNC.DEFER_BLOCKING 0x0 ;  /* 0x0000000000007b1d */ /* 0x000fec0000010000 */
[----:B------:R-:W-:Y:S05]  /*0220*/  BRA.U !UP0, `(.L_x_25) ;  /* 0x0000000108307547 */ /* 0x000fea000b800000 */
[----:B0-----:R-:W-:-:S07]  /*0230*/  IMAD.U32 R0, RZ, RZ, UR6 ;  /* 0x00000006ff007e24 */ /* 0x001fce000f8e00ff */
.L_x_26:
        /* <DEDUP_REMOVED lines=11> */
.L_x_25:
        /* <DEDUP_REMOVED lines=16> */
[----:B------:R-:W-:Y:S05]  /*03f0*/  CALL.REL.NOINC `($__internal_1_$__cuda_sm3x_div_rn_noftz_f32_slowpath) ;  /* 0x0000000000787944 */ /* 0x000fea0003c00000 */
[----:B------:R-:W-:-:S07]  /*0400*/  IMAD.MOV.U32 R6, RZ, RZ, R0 ;  /* 0x000000ffff067224 */ /* 0x000fce00078e0000 */
.L_x_27:
[----:B------:R-:W-:Y:S06]  /*0410*/  BAR.SYNC.DEFER_BLOCKING 0x0 ;  /* 0x0000000000007b1d */ /* 0x000fec0000010000 */
[----:B------:R-:W0:Y:S02]  /*0420*/  LDCU UR4, c[0x0][0x3a0] ;  /* 0x00007400ff0477ac */ /* 0x000e240008000800 */
[----:B0-----:R-:W-:Y:S01]  /*0430*/  FADD R6, R6, UR4 ;  /* 0x0000000406067e21 */ /* 0x001fe20008000000 */
[----:B------:R-:W-:Y:S06]  /*0440*/  @P2 EXIT ;  /* 0x000000000000294d */ /* 0x000fec0003800000 */
[C---:B------:R-:W-:Y:S01]  /*0450*/  FSETP.GEU.AND P0, PT, |R6|.reuse, 1.175494350822287508e-38, PT ;  /* 0x008000000600780b */ /* 0x040fe20003f0e200 */
[----:B------:R-:W0:Y:S01]  /*0460*/  LDC.64 R8, c[0x0][0x388] ;  /* 0x0000e200ff087b82 */ /* 0x000e220000000a00 */
[----:B------:R-:W1:Y:S01]  /*0470*/  LDCU UR7, c[0x0][0x39c] ;  /* 0x00007380ff0777ac */ /* 0x000e620008000800 */
[----:B------:R-:W2:Y:S10]  /*0480*/  LDCU.64 UR4, c[0x0][0x390] ;  /* 0x00007200ff0477ac */ /* 0x000eb40008000a00 */
[----:B------:R-:W-:-:S04]  /*0490*/  @!P0 FMUL R6, R6, 16777216 ;  /* 0x4b80000006068820 */ /* 0x000fc80000400000 */
[----:B------:R-:W3:Y:S02]  /*04a0*/  MUFU.RSQ R0, R6 ;  /* 0x0000000600007308 */ /* 0x000ee40000001400 */
[----:B-123--:R-:W-:-:S07]  /*04b0*/  @!P0 FMUL R0, R0, 4096 ;  /* 0x4580000000008820 */ /* 0x00efce0000400000 */
.L_x_28:
[----:B------:R-:W-:-:S04]  /*04c0*/  IMAD.WIDE.U32 R10, R7, 0x2, R4 ;  /* 0x00000002070a7825 */ /* 0x000fc800078e0004 */
[C---:B0-----:R-:W-:Y:S02]  /*04d0*/  IMAD.WIDE.U32 R12, R7.reuse, 0x2, R8 ;  /* 0x00000002070c7825 */ /* 0x041fe400078e0008 */
[----:B------:R-:W2:Y:S04]  /*04e0*/  LDG.E.U16 R10, desc[UR8][R10.64] ;  /* 0x000000080a0a7981 */ /* 0x000ea8000c1e1500 */
[----:B------:R-:W3:Y:S01]  /*04f0*/  LDG.E.U16 R12, desc[UR8][R12.64] ;  /* 0x000000080c0c7981 */ /* 0x000ee2000c1e1500 */
[----:B-1----:R-:W-:Y:S01]  /*0500*/  IADD3 R15, P0, PT, R2, R7, RZ ;  /* 0x00000007020f7210 */ /* 0x002fe20007f1e0ff */
[----:B------:R-:W-:Y:S02]  /*0510*/  VIADD R7, R7, UR6 ;  /* 0x0000000607077c36 */ /* 0x000fe40008000000 */
[----:B--2---:R-:W-:-:S02]  /*0520*/  IMAD.U32 R3, R10, 0x10000, RZ ;  /* 0x000100000a037824 */ /* 0x004fc400078e00ff */
[----:B---3--:R-:W-:Y:S02]  /*0530*/  IMAD.U32 R6, R12, 0x10000, RZ ;  /* 0x000100000c067824 */ /* 0x008fe400078e00ff */
[----:B------:R-:W-:-:S04]  /*0540*/  FMUL R3, R0, R3 ;  /* 0x0000000300037220 */ /* 0x000fc80000400000 */
[----:B------:R-:W-:Y:S01]  /*0550*/  FMUL R3, R3, R6 ;  /* 0x0000000603037220 */ /* 0x000fe20000400000 */
[----:B------:R-:W-:Y:S01]  /*0560*/  IMAD.X R6, RZ, RZ, RZ, P0 ;  /* 0x000000ffff067224 */ /* 0x000fe200000e06ff */
[----:B------:R-:W-:-:S03]  /*0570*/  LEA R14, P0, R15, UR4, 0x1 ;  /* 0x000000040f0e7c11 */ /* 0x000fc6000f8008ff */
[----:B------:R-:W-:Y:S02]  /*0580*/  F2FP.BF16.F32.PACK_AB R3, RZ, R3 ;  /* 0x00000003ff03723e */ /* 0x000fe400000010ff */
[----:B------:R-:W-:Y:S02]  /*0590*/  LEA.HI.X R15, R15, UR5, R6, 0x1, P0 ;  /* 0x000000050f0f7c11 */ /* 0x000fe400080f0c06 */
[----:B------:R-:W-:-:S03]  /*05a0*/  ISETP.GE.U32.AND P0, PT, R7, UR7, PT ;  /* 0x0000000707007c0c */ /* 0x000fc6000bf06070 */
[----:B------:R1:W-:Y:S10]  /*05b0*/  STG.E.U16 desc[UR8][R14.64], R3 ;  /* 0x000000030e007986 */ /* 0x0003f4000c101508 */
[----:B------:R-:W-:Y:S05]  /*05c0*/  @!P0 BRA `(.L_x_28) ;  /* 0xfffffffc00bc8947 */ /* 0x000fea000383ffff */
[----:B------:R-:W-:Y:S05]  /*05d0*/  EXIT ;  /* 0x000000000000794d */ /* 0x000fea0003800000 */
        .weak           $__internal_1_$__cuda_sm3x_div_rn_noftz_f32_slowpath
        .type           $__internal_1_$__cuda_sm3x_div_rn_noftz_f32_slowpath,@function
        .size           $__internal_1_$__cuda_sm3x_div_rn_noftz_f32_slowpath,(.L_x_153 - $__internal_1_$__cuda_sm3x_div_rn_noftz_f32_slowpath)
$__internal_1_$__cuda_sm3x_div_rn_noftz_f32_slowpath:
[--C-:B------:R-:W-:Y:S01]  /*05e0*/  SHF.R.U32.HI R9, RZ, 0x17, R3.reuse ;  /* 0x00000017ff097819 */ /* 0x100fe20000011603 */
[--C-:B------:R-:W-:Y:S01]  /*05f0*/  IMAD.MOV.U32 R11, RZ, RZ, R0.reuse ;  /* 0x000000ffff0b7224 */ /* 0x100fe200078e0000 */
[----:B------:R-:W-:Y:S01]  /*0600*/  SHF.R.U32.HI R8, RZ, 0x17, R0 ;  /* 0x00000017ff087819 */ /* 0x000fe20000011600 */
[----:B------:R-:W-:Y:S01]  /*0610*/  IMAD.MOV.U32 R12, RZ, RZ, R3 ;  /* 0x000000ffff0c7224 */ /* 0x000fe200078e0003 */
[----:B------:R-:W-:Y:S02]  /*0620*/  LOP3.LUT R9, R9, 0xff, RZ, 0xc0, !PT ;  /* 0x000000ff09097812 */ /* 0x000fe400078ec0ff */
[----:B------:R-:W-:-:S03]  /*0630*/  LOP3.LUT R10, R8, 0xff, RZ, 0xc0, !PT ;  /* 0x000000ff080a7812 */ /* 0x000fc600078ec0ff */
[----:B------:R-:W-:Y:S02]  /*0640*/  VIADD R14, R9, 0xffffffff ;  /* 0xffffffff090e7836 */ /* 0x000fe40000000000 */
[----:B------:R-:W-:-:S03]  /*0650*/  VIADD R13, R10, 0xffffffff ;  /* 0xffffffff0a0d7836 */ /* 0x000fc60000000000 */
[----:B------:R-:W-:-:S04]  /*0660*/  ISETP.GT.U32.AND P0, PT, R14, 0xfd, PT ;  /* 0x000000fd0e00780c */ /* 0x000fc80003f04070 */
[----:B------:R-:W-:-:S13]  /*0670*/  ISETP.GT.U32.OR P0, PT, R13, 0xfd, P0 ;  /* 0x000000fd0d00780c */ /* 0x000fda0000704470 */
[----:B------:R-:W-:Y:S01]  /*0680*/  @!P0 IMAD.MOV.U32 R8, RZ, RZ, RZ ;  /* 0x000000ffff088224 */ /* 0x000fe200078e00ff */
        /* <DEDUP_REMOVED lines=24> */
.L_x_29:
[----:B------:R-:W-:Y:S01]  /*0810*/  LEA R3, R9, 0xc0800000, 0x17 ;  /* 0xc080000009037811 */ /* 0x000fe200078eb8ff */
[----:B------:R-:W-:-:S04]  /*0820*/  VIADD R10, R10, 0xffffff81 ;  /* 0xffffff810a0a7836 */ /* 0x000fc80000000000 */
[----:B------:R-:W-:Y:S01]  /*0830*/  IMAD.IADD R3, R12, 0x1, -R3 ;  /* 0x000000010c037824 */ /* 0x000fe200078e0a03 */
[C---:B------:R-:W-:Y:S01]  /*0840*/  IADD3 R9, PT, PT, R10.reuse, 0x7f, -R9 ;  /* 0x0000007f0a097810 */ /* 0x040fe20007ffe809 */
[----:B------:R-:W-:Y:S02]  /*0850*/  IMAD R0, R10, -0x800000, R11 ;  /* 0xff8000000a007824 */ /* 0x000fe400078e020b */
[----:B------:R-:W0:Y:S01]  /*0860*/  MUFU.RCP R12, R3 ;  /* 0x00000003000c7308 */ /* 0x000e220000001000 */
[----:B------:R-:W-:Y:S01]  /*0870*/  FADD.FTZ R13, -R3, -RZ ;  /* 0x800000ff030d7221 */ /* 0x000fe20000010100 */
[----:B------:R-:W-:-:S03]  /*0880*/  IMAD.IADD R9, R9, 0x1, R8 ;  /* 0x0000000109097824 */ /* 0x000fc600078e0208 */
[----:B0-----:R-:W-:-:S04]  /*0890*/  FFMA R15, R12, R13, 1 ;  /* 0x3f8000000c0f7423 */ /* 0x001fc8000000000d */
        /* <DEDUP_REMOVED lines=25> */
[----:B------:R-:W-:Y:S01]  /*0a30*/  IMAD.MOV R11, RZ, RZ, -R13 ;  /* 0x000000ffff0b7224 */ /* 0x000fe200078e0a0d */
[----:B------:R-:W-:Y:S02]  /*0a40*/  ISETP.NE.AND P1, PT, R13, RZ, PT ;  /* 0x000000ff0d00720c */ /* 0x000fe40003f25270 */
[----:B------:R-:W-:-:S02]  /*0a50*/  LOP3.LUT R9, R9, 0x800000, RZ, 0xfc, !PT ;  /* 0x0080000009097812 */ /* 0x000fc400078efcff */
[----:B------:R-:W-:Y:S02]  /*0a60*/  FSETP.NEU.FTZ.AND P0, PT, R3, R8, PT ;  /* 0x000000080300720b */ /* 0x000fe40003f1d000 */
[----:B------:R-:W-:Y:S02]  /*0a70*/  SHF.L.U32 R10, R9, R10, RZ ;  /* 0x0000000a090a7219 */ /* 0x000fe400000006ff */
[----:B------:R-:W-:Y:S02]  /*0a80*/  SEL R8, R11, RZ, P3 ;  /* 0x000000ff0b087207 */ /* 0x000fe40001800000 */
[----:B------:R-:W-:Y:S02]  /*0a90*/  ISETP.NE.AND P1, PT, R10, RZ, P1 ;  /* 0x000000ff0a00720c */ /* 0x000fe40000f25270 */
[----:B------:R-:W-:Y:S02]  /*0aa0*/  SHF.R.U32.HI R8, RZ, R8, R9 ;  /* 0x00000008ff087219 */ /* 0x000fe40000011609 */
[----:B------:R-:W-:-:S02]  /*0ab0*/  PLOP3.LUT P0, PT, P0, P1, PT, 0xf8, 0x8f ;  /* 0x00000000008f781c */ /* 0x000fc40000703f70 */
[----:B------:R-:W-:Y:S02]  /*0ac0*/  SHF.R.U32.HI R10, RZ, 0x1, R8 ;  /* 0x00000001ff0a7819 */ /* 0x000fe40000011608 */
[----:B------:R-:W-:-:S04]  /*0ad0*/  SEL R3, RZ, 0x1, !P0 ;  /* 0x00000001ff037807 */ /* 0x000fc80004000000 */
[----:B------:R-:W-:-:S04]  /*0ae0*/  LOP3.LUT R3, R3, 0x1, R10, 0xf8, !PT ;  /* 0x0000000103037812 */ /* 0x000fc800078ef80a */
[----:B------:R-:W-:-:S05]  /*0af0*/  LOP3.LUT R3, R3, R8, RZ, 0xc0, !PT ;  /* 0x0000000803037212 */ /* 0x000fca00078ec0ff */
[----:B------:R-:W-:-:S05]  /*0b00*/  IMAD.IADD R3, R10, 0x1, R3 ;  /* 0x000000010a037824 */ /* 0x000fca00078e0203 */
[----:B------:R-:W-:Y:S01]  /*0b10*/  LOP3.LUT R0, R3, R0, RZ, 0xfc, !PT ;  /* 0x0000000003007212 */ /* 0x000fe200078efcff */
[----:B------:R-:W-:Y:S06]  /*0b20*/  BRA `(.L_x_36) ;  /* 0x0000000000347947 */ /* 0x000fec0003800000 */
.L_x_35:
[----:B------:R-:W-:-:S04]  /*0b30*/  LOP3.LUT R0, R0, 0x80000000, RZ, 0xc0, !PT ;  /* 0x8000000000007812 */ /* 0x000fc800078ec0ff */
[----:B------:R-:W-:Y:S01]  /*0b40*/  LOP3.LUT R0, R0, 0x7f800000, RZ, 0xfc, !PT ;  /* 0x7f80000000007812 */ /* 0x000fe200078efcff */
[----:B------:R-:W-:Y:S06]  /*0b50*/  BRA `(.L_x_36) ;  /* 0x0000000000287947 */ /* 0x000fec0003800000 */
.L_x_34:
[----:B------:R-:W-:Y:S01]  /*0b60*/  IMAD R0, R9, 0x800000, R0 ;  /* 0x0080000009007824 */ /* 0x000fe200078e0200 */
[----:B------:R-:W-:Y:S06]  /*0b70*/  BRA `(.L_x_36) ;  /* 0x0000000000207947 */ /* 0x000fec0003800000 */
.L_x_33:
[----:B------:R-:W-:-:S04]  /*0b80*/  LOP3.LUT R0, R12, 0x80000000, R11, 0x48, !PT ;  /* 0x800000000c007812 */ /* 0x000fc800078e480b */
[----:B------:R-:W-:Y:S01]  /*0b90*/  LOP3.LUT R0, R0, 0x7f800000, RZ, 0xfc, !PT ;  /* 0x7f80000000007812 */ /* 0x000fe200078efcff */
[----:B------:R-:W-:Y:S06]  /*0ba0*/  BRA `(.L_x_36) ;  /* 0x0000000000147947 */ /* 0x000fec0003800000 */
.L_x_32:
[----:B------:R-:W-:Y:S01]  /*0bb0*/  LOP3.LUT R0, R12, 0x80000000, R11, 0x48, !PT ;  /* 0x800000000c007812 */ /* 0x000fe200078e480b */
[----:B------:R-:W-:Y:S06]  /*0bc0*/  BRA `(.L_x_36) ;  /* 0x00000000000c7947 */ /* 0x000fec0003800000 */
.L_x_31:
[----:B------:R-:W0:Y:S01]  /*0bd0*/  MUFU.RSQ R0, -QNAN ;  /* 0xffc0000000007908 */ /* 0x000e220000001400 */
[----:B------:R-:W-:Y:S05]  /*0be0*/  BRA `(.L_x_36) ;  /* 0x0000000000047947 */ /* 0x000fea0003800000 */
.L_x_30:
[----:B------:R-:W-:-:S07]  /*0bf0*/  FADD.FTZ R0, R0, R3 ;  /* 0x0000000300007221 */ /* 0x000fce0000010000 */
.L_x_36:
[----:B------:R-:W-:Y:S02]  /*0c00*/  IMAD.MOV.U32 R8, RZ, RZ, R6 ;  /* 0x000000ffff087224 */ /* 0x000fe400078e0006 */
[----:B------:R-:W-:-:S04]  /*0c10*/  IMAD.MOV.U32 R9, RZ, RZ, 0x0 ;  /* 0x00000000ff097424 */ /* 0x000fc800078e00ff */
[----:B0-----:R-:W-:Y:S05]  /*0c20*/  RET.REL.NODEC R8 `(rms_norm_bf16) ;  /* 0xfffffff008f47950 */ /* 0x001fea0003c3ffff */
.L_x_37:
        /* <DEDUP_REMOVED lines=13> */
.L_x_153:


//--------------------- .text.layer_norm_f16      --------------------------
	.section	.text.layer_norm_f16,"ax",@progbits
	.align	128
        .global         layer_norm_f16
        .type           layer_norm_f16,@function
        .size           layer_norm_f16,(.L_x_154 - layer_norm_f16)
        .other          layer_norm_f16,@"STO_CUDA_ENTRY STV_DEFAULT"
layer_norm_f16:
.text.layer_norm_f16:
        /* <DEDUP_REMOVED lines=18> */
.L_x_40:
[----:B------:R-:W-:-:S06]  /*0120*/  IMAD.WIDE.U32 R8, R3, 0x2, R4 ;  /* 0x0000000203087825 */ /* 0x000fcc00078e0004 */
[----:B------:R-:W2:Y:S01]  /*0130*/  LDG.E.U16 R8, desc[UR8][R8.64] ;  /* 0x0000000808087981 */ /* 0x000ea2000c1e1500 */
[----:B------:R-:W-:-:S05]  /*0140*/  VIADD R3, R3, UR6 ;  /* 0x0000000603037c36 */ /* 0x000fca0008000000 */
[----:B------:R-:W-:Y:S01]  /*0150*/  ISETP.GE.U32.AND P0, PT, R3, R6, PT ;  /* 0x000000060300720c */ /* 0x000fe20003f06070 */
[----:B--2---:R-:W-:-:S05]  /*0160*/  HADD2.F32 R11, -RZ, R8.H0_H0 ;  /* 0x20000008ff0b7230 */ /* 0x004fca0000004100 */
[----:B------:R-:W-:-:S07]  /*0170*/  FADD R0, R11, R0 ;  /* 0x000000000b007221 */ /* 0x000fce0000000000 */
[----:B------:R-:W-:Y:S05]  /*0180*/  @!P0 BRA `(.L_x_40) ;  /* 0xfffffffc00e48947 */ /* 0x000fea000383ffff */
.L_x_39:
[----:B------:R-:W-:Y:S05]  /*0190*/  BSYNC.RECONVERGENT B0 ;  /* 0x0000000000007941 */ /* 0x000fea0003800200 */
.L_x_38:
        /* <DEDUP_REMOVED lines=8> */
[----:B0-----:R-:W-:-:S07]  /*0220*/  IMAD.U32 R0, RZ, RZ, UR6 ;  /* 0x00000006ff007e24 */ /* 0x001fce000f8e00ff */
.L_x_42:
[----:B------:R-:W-:-:S04]  /*0230*/  SHF.R.U32.HI R8, RZ, 0x1, R0 ;  /* 0x00000001ff087819 */ /* 0x000fc80000011600 */
[----:B------:R-:W-:-:S13]  /*0240*/  ISETP.GE.U32.AND P0, PT, R7, R8, PT ;  /* 0x000000080700720c */ /* 0x000fda0003f06070 */
[----:B------:R-:W-:Y:S01]  /*0250*/  @!P0 LEA R3, R8, R9, 0x2 ;  /* 0x0000000908038211 */ /* 0x000fe200078e10ff */
        /* <DEDUP_REMOVED lines=8> */
.L_x_41:
        /* <DEDUP_REMOVED lines=16> */
[----:B------:R-:W-:Y:S05]  /*03e0*/  CALL.REL.NOINC `($__internal_2_$__cuda_sm3x_div_rn_noftz_f32_slowpath) ;  /* 0x00000004004c7944 */ /* 0x000fea0003c00000 */
[----:B------:R-:W-:-:S07]  /*03f0*/  IMAD.MOV.U32 R6, RZ, RZ, R0 ;  /* 0x000000ffff067224 */ /* 0x000fce00078e0000 */
.L_x_43:
[----:B------:R-:W-:Y:S01]  /*0400*/  BAR.SYNC.DEFER_BLOCKING 0x0 ;  /* 0x0000000000007b1d */ /* 0x000fe20000010000 */
[----:B------:R-:W-:-:S05]  /*0410*/  IMAD.MOV.U32 R0, RZ, RZ, RZ ;  /* 0x000000ffff007224 */ /* 0x000fca00078e00ff */
[----:B------:R-:W0:Y:S01]  /*0420*/  LDCU UR5, c[0x0][0x3a4] ;  /* 0x00007480ff0577ac */ /* 0x000e220008000800 */
[----:B------:R-:W-:Y:S04]  /*0430*/  BSSY.RECONVERGENT B0, `(.L_x_44) ;  /* 0x000000c000007945 */ /* 0x000fe80003800200 */
[----:B------:R-:W-:Y:S05]  /*0440*/  @P2 BRA `(.L_x_45) ;  /* 0x0000000000282947 */ /* 0x000fea0003800000 */
[----:B------:R-:W-:Y:S01]  /*0450*/  IMAD.MOV.U32 R0, RZ, RZ, RZ ;  /* 0x000000ffff007224 */ /* 0x000fe200078e00ff */
[----:B------:R-:W-:-:S07]  /*0460*/  MOV R11, R7 ;  /* 0x00000007000b7202 */ /* 0x000fce0000000f00 */
.L_x_46:
[----:B------:R-:W-:-:S06]  /*0470*/  IMAD.WIDE.U32 R8, R11, 0x2, R4 ;  /* 0x000000020b087825 */ /* 0x000fcc00078e0004 */
[----:B------:R-:W2:Y:S01]  /*0480*/  LDG.E.U16 R8, desc[UR8][R8.64] ;  /* 0x0000000808087981 */ /* 0x000ea2000c1e1500 */
[----:B------:R-:W-:-:S05]  /*0490*/  VIADD R11, R11, UR6 ;  /* 0x000000060b0b7c36 */ /* 0x000fca0008000000 */
[----:B0-----:R-:W-:Y:S01]  /*04a0*/  ISETP.GE.U32.AND P0, PT, R11, UR5, PT ;  /* 0x000000050b007c0c */ /* 0x001fe2000bf06070 */
[----:B--2---:R-:W-:-:S05]  /*04b0*/  HADD2.F32 R13, -RZ, R8.H0_H0 ;  /* 0x20000008ff0d7230 */ /* 0x004fca0000004100 */
[----:B------:R-:W-:-:S04]  /*04c0*/  FADD R13, R13, -R6 ;  /* 0x800000060d0d7221 */ /* 0x000fc80000000000 */
[----:B------:R-:W-:-:S03]  /*04d0*/  FFMA R0, R13, R13, R0 ;  /* 0x0000000d0d007223 */ /* 0x000fc60000000000 */
[----:B------:R-:W-:Y:S05]  /*04e0*/  @!P0 BRA `(.L_x_46) ;  /* 0xfffffffc00e08947 */ /* 0x000fea000383ffff */
.L_x_45:
[----:B0-----:R-:W-:Y:S05]  /*04f0*/  BSYNC.RECONVERGENT B0 ;  /* 0x0000000000007941 */ /* 0x001fea0003800200 */
.L_x_44:
[----:B------:R-:W-:Y:S02]  /*0500*/  ULEA UR4, UR6, UR4, 0x2 ;  /* 0x0000000406047291 */ /* 0x000fe4000f8e10ff */
[----:B------:R-:W-:-:S04]  /*0510*/  UISETP.GE.U32.AND UP0, UPT, UR6, 0x2, UPT ;  /* 0x000000020600788c */ /* 0x000fc8000bf06070 */
[----:B------:R-:W-:-:S05]  /*0520*/  LEA R10, R7, UR4, 0x2 ;  /* 0x00000004070a7c11 */ /* 0x000fca000f8e10ff */
[----:B------:R0:W-:Y:S01]  /*0530*/  STS [R10], R0 ;  /* 0x000000000a007388 */ /* 0x0001e20000000800 */
[----:B------:R-:W-:Y:S06]  /*0540*/  BAR.SYNC.DEFER_BLOCKING 0x0 ;  /* 0x0000000000007b1d */ /* 0x000fec0000010000 */
[----:B------:R-:W-:Y:S05]  /*0550*/  BRA.U !UP0, `(.L_x_47) ;  /* 0x0000000108307547 */ /* 0x000fea000b800000 */
[----:B0-----:R-:W-:-:S07]  /*0560*/  IMAD.U32 R0, RZ, RZ, UR6 ;  /* 0x00000006ff007e24 */ /* 0x001fce000f8e00ff */
.L_x_48:
        /* <DEDUP_REMOVED lines=11> */
.L_x_47:
        /* <DEDUP_REMOVED lines=11> */
[----:B------:R-:W-:Y:S02]  /*06d0*/  MOV R0, R8 ;  /* 0x0000000800007202 */ /* 0x000fe40000000f00 */
[----:B------:R-:W-:-:S07]  /*06e0*/  MOV R8, 0x700 ;  /* 0x0000070000087802 */ /* 0x000fce0000000f00 */
[----:B------:R-:W-:Y:S05]  /*06f0*/  CALL.REL.NOINC `($__internal_2_$__cuda_sm3x_div_rn_noftz_f32_slowpath) ;  /* 0x0000000000887944 */ /* 0x000fea0003c00000 */
.L_x_49:
        /* <DEDUP_REMOVED lines=12> */
.L_x_50:
        /* <DEDUP_REMOVED lines=8> */
[----:B--2---:R-:W-:Y:S02]  /*0840*/  HADD2.F32 R3, -RZ, R12.H0_H0 ;  /* 0x2000000cff037230 */ /* 0x004fe40000004100 */
[----:B---3--:R-:W-:-:S03]  /*0850*/  HADD2.F32 R18, -RZ, R14.H0_H0 ;  /* 0x2000000eff127230 */ /* 0x008fc60000004100 */
[----:B------:R-:W-:Y:S01]  /*0860*/  FADD R3, R3, -R6 ;  /* 0x8000000603037221 */ /* 0x000fe20000000000 */
[----:B----4-:R-:W-:-:S03]  /*0870*/  HADD2.F32 R20, -RZ, R16.H0_H0 ;  /* 0x20000010ff147230 */ /* 0x010fc60000004100 */
[----:B------:R-:W-:-:S04]  /*0880*/  FMUL R3, R0, R3 ;  /* 0x0000000300037220 */ /* 0x000fc80000400000 */
[----:B------:R-:W-:Y:S01]  /*0890*/  FFMA R3, R3, R18, R20 ;  /* 0x0000001203037223 */ /* 0x000fe20000000014 */
[----:B------:R-:W-:Y:S01]  /*08a0*/  IMAD.X R18, RZ, RZ, RZ, P0 ;  /* 0x000000ffff127224 */ /* 0x000fe200000e06ff */
[----:B------:R-:W-:-:S03]  /*08b0*/  LEA R12, P0, R19, UR4, 0x1 ;  /* 0x00000004130c7c11 */ /* 0x000fc6000f8008ff */
[----:B------:R-:W-:Y:S02]  /*08c0*/  F2FP.F16.F32.PACK_AB R3, RZ, R3 ;  /* 0x00000003ff03723e */ /* 0x000fe400000000ff */
[----:B------:R-:W-:Y:S02]  /*08d0*/  LEA.HI.X R13, R19, UR5, R18, 0x1, P0 ;  /* 0x00000005130d7c11 */ /* 0x000fe400080f0c12 */
[----:B------:R-:W-:-:S03]  /*08e0*/  ISETP.GE.U32.AND P0, PT, R7, UR7, PT ;  /* 0x0000000707007c0c */ /* 0x000fc6000bf06070 */
[----:B------:R1:W-:Y:S10]  /*08f0*/  STG.E.U16 desc[UR8][R12.64], R3 ;  /* 0x000000030c007986 */ /* 0x0003f4000c101508 */
[----:B------:R-:W-:Y:S05]  /*0900*/  @!P0 BRA `(.L_x_50) ;  /* 0xfffffffc00ac8947 */ /* 0x000fea000383ffff */
[----:B------:R-:W-:Y:S05]  /*0910*/  EXIT ;  /* 0x000000000000794d */ /* 0x000fea0003800000 */
        .weak           $__internal_2_$__cuda_sm3x_div_rn_noftz_f32_slowpath
        .type           $__internal_2_$__cuda_sm3x_div_rn_noftz_f32_slowpath,@function
        .size           $__internal_2_$__cuda_sm3x_div_rn_noftz_f32_slowpath,(.L_x_154 - $__internal_2_$__cuda_sm3x_div_rn_noftz_f32_slowpath)
$__internal_2_$__cuda_sm3x_div_rn_noftz_f32_slowpath:
[----:B------:R-:W-:Y:S02]  /*0920*/  SHF.R.U32.HI R10, RZ, 0x17, R3 ;  /* 0x00000017ff0a7819 */ /* 0x000fe40000011603 */
[----:B------:R-:W-:Y:S02]  /*0930*/  SHF.R.U32.HI R9, RZ, 0x17, R0 ;  /* 0x00000017ff097819 */ /* 0x000fe40000011600 */
[----:B------:R-:W-:Y:S02]  /*0940*/  LOP3.LUT R10, R10, 0xff, RZ, 0xc0, !PT ;  /* 0x000000ff0a0a7812 */ /* 0x000fe400078ec0ff */
[----:B------:R-:W-:Y:S02]  /*0950*/  LOP3.LUT R14, R9, 0xff, RZ, 0xc0, !PT ;  /* 0x000000ff090e7812 */ /* 0x000fe400078ec0ff */
[----:B------:R-:W-:Y:S01]  /*0960*/  MOV R11, R3 ;  /* 0x00000003000b7202 */ /* 0x000fe20000000f00 */
        /* <DEDUP_REMOVED lines=27> */
[----:B------:R-:W-:-:S03]  /*0b20*/  @!P1 FFMA R11, R3, 1.84467440737095516160e+19, RZ ;  /* 0x5f800000030b9823 */ /* 0x000fc600000000ff */
[----:B------:R-:W-:-:S07]  /*0b30*/  @!P1 IADD3 R9, PT, PT, R9, 0x40, RZ ;  /* 0x0000004009099810 */ /* 0x000fce0007ffe0ff */
.L_x_51:
[----:B------:R-:W-:-:S05]  /*0b40*/  LEA R12, R10, 0xc0800000, 0x17 ;  /* 0xc08000000a0c7811 */ /* 0x000fca00078eb8ff */
[----:B------:R-:W-:Y:S02]  /*0b50*/  IMAD.IADD R12, R11, 0x1, -R12 ;  /* 0x000000010b0c7824 */ /* 0x000fe400078e0a0c */
[----:B------:R-:W-:Y:S02]  /*0b60*/  VIADD R11, R14, 0xffffff81 ;  /* 0xffffff810e0b7836 */ /* 0x000fe40000000000 */
        /* <DEDUP_REMOVED lines=13> */
[----:B------:R-:W-:-:S04]  /*0c40*/  LOP3.LUT R10, R10, 0xff, RZ, 0xc0, !PT ;  /* 0x000000ff0a0a7812 */ /* 0x000fc800078ec0ff */
[----:B------:R-:W-:-:S05]  /*0c50*/  IADD3 R15, PT, PT, R10, R9, RZ ;  /* 0x000000090a0f7210 */ /* 0x000fca0007ffe0ff */
        /* <DEDUP_REMOVED lines=28> */
[----:B------:R-:W-:-:S04]  /*0e20*/  LOP3.LUT R9, R9, R10, RZ, 0xc0, !PT ;  /* 0x0000000a09097212 */ /* 0x000fc800078ec0ff */
[----:B------:R-:W-:-:S04]  /*0e30*/  IADD3 R9, PT, PT, R12, R9, RZ ;  /* 0x000000090c097210 */ /* 0x000fc80007ffe0ff */
[----:B------:R-:W-:Y:S01]  /*0e40*/  LOP3.LUT R0, R9, R0, RZ, 0xfc, !PT ;  /* 0x0000000009007212 */ /* 0x000fe200078efcff */
[----:B------:R-:W-:Y:S06]  /*0e50*/  BRA `(.L_x_58) ;  /* 0x0000000000347947 */ /* 0x000fec0003800000 */
.L_x_57:
[----:B------:R-:W-:-:S04]  /*0e60*/  LOP3.LUT R0, R0, 0x80000000, RZ, 0xc0, !PT ;  /* 0x8000000000007812 */ /* 0x000fc800078ec0ff */
[----:B------:R-:W-:Y:S01]  /*0e70*/  LOP3.LUT R0, R0, 0x7f800000, RZ, 0xfc, !PT ;  /* 0x7f80000000007812 */ /* 0x000fe200078efcff */
[----:B------:R-:W-:Y:S06]  /*0e80*/  BRA `(.L_x_58) ;  /* 0x0000000000287947 */ /* 0x000fec0003800000 */
.L_x_56:
[----:B------:R-:W-:Y:S01]  /*0e90*/  IMAD R0, R9, 0x800000, R0 ;  /* 0x0080000009007824 */ /* 0x000fe200078e0200 */
[----:B------:R-:W-:Y:S06]  /*0ea0*/  BRA `(.L_x_58) ;  /* 0x0000000000207947 */ /* 0x000fec0003800000 */
.L_x_55:
[----:B------:R-:W-:-:S04]  /*0eb0*/  LOP3.LUT R0, R11, 0x80000000, R0, 0x48, !PT ;  /* 0x800000000b007812 */ /* 0x000fc800078e4800 */
[----:B------:R-:W-:Y:S01]  /*0ec0*/  LOP3.LUT R0, R0, 0x7f800000, RZ, 0xfc, !PT ;  /* 0x7f80000000007812 */ /* 0x000fe200078efcff */
[----:B------:R-:W-:Y:S06]  /*0ed0*/  BRA `(.L_x_58) ;  /* 0x0000000000147947 */ /* 0x000fec0003800000 */
.L_x_54:
[----:B------:R-:W-:Y:S01]  /*0ee0*/  LOP3.LUT R0, R11, 0x80000000, R0, 0x48, !PT ;  /* 0x800000000b007812 */ /* 0x000fe200078e4800 */
[----:B------:R-:W-:Y:S06]  /*0ef0*/  BRA `(.L_x_58) ;  /* 0x00000000000c7947 */ /* 0x000fec0003800000 */
.L_x_53:
[----:B------:R-:W0:Y:S01]  /*0f00*/  MUFU.RSQ R0, -QNAN ;  /* 0xffc0000000007908 */ /* 0x000e220000001400 */
[----:B------:R-:W-:Y:S05]  /*0f10*/  BRA `(.L_x_58) ;  /* 0x0000000000047947 */ /* 0x000fea0003800000 */
.L_x_52:
[----:B------:R-:W-:-:S07]  /*0f20*/  FADD.FTZ R0, R0, R3 ;  /* 0x0000000300007221 */ /* 0x000fce0000010000 */
.L_x_58:
[----:B------:R-:W-:-:S04]  /*0f30*/  IMAD.MOV.U32 R9, RZ, RZ, 0x0 ;  /* 0x00000000ff097424 */ /* 0x000fc800078e00ff */
[----:B0-----:R-:W-:Y:S05]  /*0f40*/  RET.REL.NODEC R8 `(layer_norm_f16) ;  /* 0xfffffff0082c7950 */ /* 0x001fea0003c3ffff */
.L_x_59:
        /* <DEDUP_REMOVED lines=11> */
.L_x_154:


//--------------------- .text.rms_norm_f16        --------------------------
	.section	.text.rms_norm_f16,"ax",@progbits
	.align	128
        .global         rms_norm_f16
        .type           rms_norm_f16,@function
        .size           rms_norm_f16,(.L_x_155 - rms_norm_f16)
        .other          rms_norm_f16,@"STO_CUDA_ENTRY STV_DEFAULT"
rms_norm_f16:
.text.rms_norm_f16:
        /* <DEDUP_REMOVED lines=18> */
.L_x_62:
[----:B------:R-:W-:-:S06]  /*0120*/  IMAD.WIDE.U32 R8, R3, 0x2, R4 ;  /* 0x0000000203087825 */ /* 0x000fcc00078e0004 */
[----:B------:R-:W2:Y:S01]  /*0130*/  LDG.E.U16 R8, desc[UR8][R8.64] ;  /* 0x0000000808087981 */ /* 0x000ea2000c1e1500 */
[----:B0-----:R-:W-:-:S05]  /*0140*/  IMAD.IADD R3, R6, 0x1, R3 ;  /* 0x0000000106037824 */ /* 0x001fca00078e0203 */
[----:B------:R-:W-:Y:S01]  /*0150*/  ISETP.GE.U32.AND P0, PT, R3, R10, PT ;  /* 0x0000000a0300720c */ /* 0x000fe20003f06070 */
[----:B--2---:R-:W-:-:S05]  /*0160*/  HADD2.F32 R11, -RZ, R8.H0_H0 ;  /* 0x20000008ff0b7230 */ /* 0x004fca0000004100 */
[----:B------:R-:W-:-:S07]  /*0170*/  FFMA R0, R11, R11, R0 ;  /* 0x0000000b0b007223 */ /* 0x000fce0000000000 */
[----:B------:R-:W-:Y:S05]  /*0180*/  @!P0 BRA `(.L_x_62) ;  /* 0xfffffffc00e48947 */ /* 0x000fea000383ffff */
.L_x_61:
[----:B------:R-:W-:Y:S05]  /*0190*/  BSYNC.RECONVERGENT B0 ;  /* 0x0000000000007941 */ /* 0x000fea0003800200 */
.L_x_60:
        /* <DEDUP_REMOVED lines=10> */
.L_x_64:
        /* <DEDUP_REMOVED lines=11> */
.L_x_63:
        /* <DEDUP_REMOVED lines=16> */
[----:B------:R-:W-:Y:S05]  /*03f0*/  CALL.REL.NOINC `($__internal_3_$__cuda_sm3x_div_rn_noftz_f32_slowpath) ;  /* 0x0000000000787944 */ /* 0x000fea0003c00000 */
[----:B------:R-:W-:-:S07]  /*0400*/  IMAD.MOV.U32 R6, RZ, RZ, R0 ;  /* 0x000000ffff067224 */ /* 0x000fce00078e0000 */
.L_x_65:
        /* <DEDUP_REMOVED lines=11> */
.L_x_66:
[----:B------:R-:W-:-:S04]  /*04c0*/  IMAD.WIDE.U32 R10, R7, 0x2, R4 ;  /* 0x00000002070a7825 */ /* 0x000fc800078e0004 */
[C---:B0-----:R-:W-:Y:S02]  /*04d0*/  IMAD.WIDE.U32 R12, R7.reuse, 0x2, R8 ;  /* 0x00000002070c7825 */ /* 0x041fe400078e0008 */
[----:B------:R-:W2:Y:S04]  /*04e0*/  LDG.E.U16 R10, desc[UR8][R10.64] ;  /* 0x000000080a0a7981 */ /* 0x000ea8000c1e1500 */
[----:B------:R-:W3:Y:S01]  /*04f0*/  LDG.E.U16 R12, desc[UR8][R12.64] ;  /* 0x000000080c0c7981 */ /* 0x000ee2000c1e1500 */
[----:B-1----:R-:W-:Y:S01]  /*0500*/  IADD3 R15, P0, PT, R2, R7, RZ ;  /* 0x00000007020f7210 */ /* 0x002fe20007f1e0ff */
[----:B------:R-:W-:Y:S02]  /*0510*/  VIADD R7, R7, UR6 ;  /* 0x0000000607077c36 */ /* 0x000fe40008000000 */
[----:B--2---:R-:W-:-:S02]  /*0520*/  HADD2.F32 R3, -RZ, R10.H0_H0 ;  /* 0x2000000aff037230 */ /* 0x004fc40000004100 */
[----:B---3--:R-:W-:-:S03]  /*0530*/  HADD2.F32 R6, -RZ, R12.H0_H0 ;  /* 0x2000000cff067230 */ /* 0x008fc60000004100 */
[----:B------:R-:W-:-:S04]  /*0540*/  FMUL R3, R0, R3 ;  /* 0x0000000300037220 */ /* 0x000fc80000400000 */
[----:B------:R-:W-:Y:S01]  /*0550*/  FMUL R3, R3, R6 ;  /* 0x0000000603037220 */ /* 0x000fe20000400000 */
        /* <DEDUP_REMOVED lines=8> */
        .weak           $__internal_3_$__cuda_sm3x_div_rn_noftz_f32_slowpath
        .type           $__internal_3_$__cuda_sm3x_div_rn_noftz_f32_slowpath,@function
        .size           $__internal_3_$__cuda_sm3x_div_rn_noftz_f32_slowpath,(.L_x_155 - $__internal_3_$__cuda_sm3x_div_rn_noftz_f32_slowpath)
$__internal_3_$__cuda_sm3x_div_rn_noftz_f32_slowpath:
        /* <DEDUP_REMOVED lines=35> */
.L_x_67:
        /* <DEDUP_REMOVED lines=50> */
.L_x_73:
[----:B------:R-:W-:-:S04]  /*0b30*/  LOP3.LUT R0, R0, 0x80000000, RZ, 0xc0, !PT ;  /* 0x8000000000007812 */ /* 0x000fc800078ec0ff */
[----:B------:R-:W-:Y:S01]  /*0b40*/  LOP3.LUT R0, R0, 0x7f800000, RZ, 0xfc, !PT ;  /* 0x7f80000000007812 */ /* 0x000fe200078efcff */
[----:B------:R-:W-:Y:S06]  /*0b50*/  BRA `(.L_x_74) ;  /* 0x0000000000287947 */ /* 0x000fec0003800000 */
.L_x_72:
[----:B------:R-:W-:Y:S01]  /*0b60*/  IMAD R0, R9, 0x800000, R0 ;  /* 0x0080000009007824 */ /* 0x000fe200078e0200 */
[----:B------:R-:W-:Y:S06]  /*0b70*/  BRA `(.L_x_74) ;  /* 0x0000000000207947 */ /* 0x000fec0003800000 */
.L_x_71:
[----:B------:R-:W-:-:S04]  /*0b80*/  LOP3.LUT R0, R12, 0x80000000, R11, 0x48, !PT ;  /* 0x800000000c007812 */ /* 0x000fc800078e480b */
[----:B------:R-:W-:Y:S01]  /*0b90*/  LOP3.LUT R0, R0, 0x7f800000, RZ, 0xfc, !PT ;  /* 0x7f80000000007812 */ /* 0x000fe200078efcff */
[----:B------:R-:W-:Y:S06]  /*0ba0*/  BRA `(.L_x_74) ;  /* 0x0000000000147947 */ /* 0x000fec0003800000 */
.L_x_70:
[----:B------:R-:W-:Y:S01]  /*0bb0*/  LOP3.LUT R0, R12, 0x80000000, R11, 0x48, !PT ;  /* 0x800000000c007812 */ /* 0x000fe200078e480b */
[----:B------:R-:W-:Y:S06]  /*0bc0*/  BRA `(.L_x_74) ;  /* 0x00000000000c7947 */ /* 0x000fec0003800000 */
.L_x_69:
[----:B------:R-:W0:Y:S01]  /*0bd0*/  MUFU.RSQ R0, -QNAN ;  /* 0xffc0000000007908 */ /* 0x000e220000001400 */
[----:B------:R-:W-:Y:S05]  /*0be0*/  BRA `(.L_x_74) ;  /* 0x0000000000047947 */ /* 0x000fea0003800000 */
.L_x_68:
[----:B------:R-:W-:-:S07]  /*0bf0*/  FADD.FTZ R0, R0, R3 ;  /* 0x0000000300007221 */ /* 0x000fce0000010000 */
.L_x_74:
[----:B------:R-:W-:Y:S02]  /*0c00*/  IMAD.MOV.U32 R8, RZ, RZ, R6 ;  /* 0x000000ffff087224 */ /* 0x000fe400078e0006 */
[----:B------:R-:W-:-:S04]  /*0c10*/  IMAD.MOV.U32 R9, RZ, RZ, 0x0 ;  /* 0x00000000ff097424 */ /* 0x000fc800078e00ff */
[----:B0-----:R-:W-:Y:S05]  /*0c20*/  RET.REL.NODEC R8 `(rms_norm_f16) ;  /* 0xfffffff008f47950 */ /* 0x001fea0003c3ffff */
.L_x_75:
        /* <DEDUP_REMOVED lines=13> */
.L_x_155:


//--------------------- .text.layer_norm_f64      --------------------------
	.section	.text.layer_norm_f64,"ax",@progbits
	.align	128
        .global         layer_norm_f64
        .type           layer_norm_f64,@function
        .size           layer_norm_f64,(.L_x_157 - layer_norm_f64)
        .other          layer_norm_f64,@"STO_CUDA_ENTRY STV_DEFAULT"
layer_norm_f64:
.text.layer_norm_f64:
        /* <DEDUP_REMOVED lines=9> */
[----:B------:R-:W-:Y:S01]  /*0090*/  CS2R R2, SRZ ;  /* 0x0000000000027805 */ /* 0x000fe2000001ff00 */
[----:B------:R-:W3:Y:S04]  /*00a0*/  LDCU.64 UR8, c[0x0][0x358] ;  /* 0x00006b00ff0877ac */ /* 0x000ee80008000a00 */
[----:B------:R-:W4:Y:S01]  /*00b0*/  LDC.64 R12, c[0x0][0x380] ;  /* 0x0000e000ff0c7b82 */ /* 0x000f220000000a00 */
[----:B-1----:R-:W-:Y:S01]  /*00c0*/  IMAD R0, R6, UR4, RZ ;  /* 0x0000000406007c24 */ /* 0x002fe2000f8e02ff */
[----:B0-----:R-:W-:-:S03]  /*00d0*/  ISETP.GE.U32.AND P0, PT, R23, R6, PT ;  /* 0x000000061700720c */ /* 0x001fc60003f06070 */
[----:B----4-:R-:W-:-:S10]  /*00e0*/  IMAD.WIDE.U32 R12, R0, 0x8, R12 ;  /* 0x00000008000c7825 */ /* 0x010fd400078e000c */
[----:B--23--:R-:W-:Y:S05]  /*00f0*/  @P0 BRA `(.L_x_77) ;  /* 0x0000000000200947 */ /* 0x00cfea0003800000 */
[----:B------:R-:W-:Y:S01]  /*0100*/  IMAD.MOV.U32 R7, RZ, RZ, R23 ;  /* 0x000000ffff077224 */ /* 0x000fe200078e0017 */
[----:B------:R-:W-:-:S07]  /*0110*/  CS2R R2, SRZ ;  /* 0x0000000000027805 */ /* 0x000fce000001ff00 */
.L_x_78:
[----:B------:R-:W-:-:S06]  /*0120*/  IMAD.WIDE.U32 R4, R7, 0x8, R12 ;  /* 0x0000000807047825 */ /* 0x000fcc00078e000c */
[----:B------:R-:W2:Y:S01]  /*0130*/  LDG.E.64 R4, desc[UR8][R4.64] ;  /* 0x0000000804047981 */ /* 0x000ea2000c1e1b00 */
[----:B------:R-:W-:-:S05]  /*0140*/  VIADD R7, R7, UR6 ;  /* 0x0000000607077c36 */ /* 0x000fca0008000000 */
[----:B------:R-:W-:Y:S01]  /*0150*/  ISETP.GE.U32.AND P0, PT, R7, R6, PT ;  /* 0x000000060700720c */ /* 0x000fe20003f06070 */
[----:B--2---:R-:W-:-:S12]  /*0160*/  DADD R2, R4, R2 ;  /* 0x0000000004027229 */ /* 0x004fd80000000002 */
[----:B------:R-:W-:Y:S05]  /*0170*/  @!P0 BRA `(.L_x_78) ;  /* 0xfffffffc00e88947 */ /* 0x000fea000383ffff */
.L_x_77:
[----:B------:R-:W-:Y:S05]  /*0180*/  BSYNC.RECONVERGENT B0 ;  /* 0x0000000000007941 */ /* 0x000fea0003800200 */
.L_x_76:
[----:B------:R-:W0:Y:S01]  /*0190*/  S2UR UR5, SR_CgaCtaId ;  /* 0x00000000000579c3 */ /* 0x000e220000008800 */
[----:B------:R-:W-:Y:S01]  /*01a0*/  UMOV UR4, 0x400 ;  /* 0x0000040000047882 */ /* 0x000fe20000000000 */
[----:B------:R-:W-:Y:S02]  /*01b0*/  UISETP.GE.U32.AND UP0, UPT, UR6, 0x2, UPT ;  /* 0x000000020600788c */ /* 0x000fe4000bf06070 */
[----:B0-----:R-:W-:-:S06]  /*01c0*/  ULEA UR4, UR5, UR4, 0x18 ;  /* 0x0000000405047291 */ /* 0x001fcc000f8ec0ff */
[----:B------:R-:W-:-:S05]  /*01d0*/  LEA R9, R23, UR4, 0x3 ;  /* 0x0000000417097c11 */ /* 0x000fca000f8e18ff */
[----:B------:R0:W-:Y:S01]  /*01e0*/  STS.64 [R9], R2 ;  /* 0x0000000209007388 */ /* 0x0001e20000000a00 */
[----:B------:R-:W-:Y:S06]  /*01f0*/  BAR.SYNC.DEFER_BLOCKING 0x0 ;  /* 0x0000000000007b1d */ /* 0x000fec0000010000 */
[----:B------:R-:W-:Y:S05]  /*0200*/  BRA.U !UP0, `(.L_x_79) ;  /* 0x0000000108307547 */ /* 0x000fea000b800000 */
[----:B------:R-:W-:-:S07]  /*0210*/  IMAD.U32 R6, RZ, RZ, UR6 ;  /* 0x00000006ff067e24 */ /* 0x000fce000f8e00ff */
.L_x_80:
[----:B------:R-:W-:-:S04]  /*0220*/  SHF.R.U32.HI R8, RZ, 0x1, R6 ;  /* 0x00000001ff087819 */ /* 0x000fc80000011606 */
[----:B------:R-:W-:-:S13]  /*0230*/  ISETP.GE.U32.AND P0, PT, R23, R8, PT ;  /* 0x000000081700720c */ /* 0x000fda0003f06070 */
[----:B------:R-:W-:Y:S01]  /*0240*/  @!P0 IMAD R7, R8, 0x8, R9 ;  /* 0x0000000808078824 */ /* 0x000fe200078e0209 */
[----:B------:R-:W-:Y:S04]  /*0250*/  @!P0 LDS.64 R4, [R9] ;  /* 0x0000000009048984 */ /* 0x000fe80000000a00 */
[----:B0-----:R-:W0:Y:S02]  /*0260*/  @!P0 LDS.64 R2, [R7] ;  /* 0x0000000007028984 */ /* 0x001e240000000a00 */
[----:B0-----:R-:W-:-:S07]  /*0270*/  @!P0 DADD R2, R2, R4 ;  /* 0x0000000002028229 */ /* 0x001fce0000000004 */
[----:B------:R1:W-:Y:S01]  /*0280*/  @!P0 STS.64 [R9], R2 ;  /* 0x0000000209008388 */ /* 0x0003e20000000a00 */
[----:B------:R-:W-:Y:S01]  /*0290*/  BAR.SYNC.DEFER_BLOCKING 0x0 ;  /* 0x0000000000007b1d */ /* 0x000fe20000010000 */
[----:B------:R-:W-:Y:S01]  /*02a0*/  ISETP.GT.U32.AND P0, PT, R6, 0x3, PT ;  /* 0x000000030600780c */ /* 0x000fe20003f04070 */
[----:B------:R-:W-:-:S12]  /*02b0*/  IMAD.MOV.U32 R6, RZ, RZ, R8 ;  /* 0x000000ffff067224 */ /* 0x000fd800078e0008 */
[----:B-1----:R-:W-:Y:S05]  /*02c0*/  @P0 BRA `(.L_x_80) ;  /* 0xfffffffc00d40947 */ /* 0x002fea000383ffff */
.L_x_79:
[----:B------:R-:W1:Y:S01]  /*02d0*/  LDCU UR7, c[0x0][0x3a4] ;  /* 0x00007480ff0777ac */ /* 0x000e620008000800 */
[----:B------:R-:W2:Y:S01]  /*02e0*/  S2UR UR5, SR_CgaCtaId ;  /* 0x00000000000579c3 */ /* 0x000ea20000008800 */
[----:B0-----:R-:W-:Y:S01]  /*02f0*/  IMAD.MOV.U32 R2, RZ, RZ, 0x1 ;  /* 0x00000001ff027424 */ /* 0x001fe200078e00ff */
[----:B------:R-:W-:Y:S01]  /*0300*/  UMOV UR4, 0x400 ;  /* 0x0000040000047882 */ /* 0x000fe20000000000 */
[----:B-1----:R-:W0:Y:S01]  /*0310*/  I2F.F64.U32 R10, UR7 ;  /* 0x00000007000a7d12 */ /* 0x002e220008201800 */
[----:B------:R-:W-:Y:S01]  /*0320*/  ISETP.GE.U32.AND P1, PT, R23, UR7, PT ;  /* 0x0000000717007c0c */ /* 0x000fe2000bf26070 */
[----:B--2---:R-:W-:-:S06]  /*0330*/  ULEA UR4, UR5, UR4, 0x18 ;  /* 0x0000000405047291 */ /* 0x004fcc000f8ec0ff */
[----:B0-----:R-:W0:Y:S03]  /*0340*/  MUFU.RCP64H R3, R11 ;  /* 0x0000000b00037308 */ /* 0x001e260000001800 */
[----:B------:R-:W1:Y:S01]  /*0350*/  LDS.64 R4, [UR4] ;  /* 0x00000004ff047984 */ /* 0x000e620008000a00 */
[----:B0-----:R-:W-:-:S08]  /*0360*/  DFMA R6, -R10, R2, 1 ;  /* 0x3ff000000a06742b */ /* 0x001fd00000000102 */
[----:B------:R-:W-:-:S08]  /*0370*/  DFMA R6, R6, R6, R6 ;  /* 0x000000060606722b */ /* 0x000fd00000000006 */
[----:B------:R-:W-:-:S08]  /*0380*/  DFMA R6, R2, R6, R2 ;  /* 0x000000060206722b */ /* 0x000fd00000000002 */
[----:B------:R-:W-:Y:S01]  /*0390*/  DFMA R2, -R10, R6, 1 ;  /* 0x3ff000000a02742b */ /* 0x000fe20000000106 */
[----:B-1----:R-:W-:-:S07]  /*03a0*/  FSETP.GEU.AND P2, PT, |R5|, 6.5827683646048100446e-37, PT ;  /* 0x036000000500780b */ /* 0x002fce0003f4e200 */
[----:B------:R-:W-:-:S08]  /*03b0*/  DFMA R2, R6, R2, R6 ;  /* 0x000000020602722b */ /* 0x000fd00000000006 */
[----:B------:R-:W-:-:S08]  /*03c0*/  DMUL R6, R4, R2 ;  /* 0x0000000204067228 */ /* 0x000fd00000000000 */
[----:B------:R-:W-:-:S08]  /*03d0*/  DFMA R8, -R10, R6, R4 ;  /* 0x000000060a08722b */ /* 0x000fd00000000104 */
[----:B------:R-:W-:-:S10]  /*03e0*/  DFMA R2, R2, R8, R6 ;  /* 0x000000080202722b */ /* 0x000fd40000000006 */
[----:B------:R-:W-:-:S05]  /*03f0*/  FFMA R6, RZ, R11, R3 ;  /* 0x0000000bff067223 */ /* 0x000fca0000000003 */
[----:B------:R-:W-:-:S13]  /*0400*/  FSETP.GT.AND P0, PT, |R6|, 1.469367938527859385e-39, PT ;  /* 0x001000000600780b */ /* 0x000fda0003f04200 */
[----:B------:R-:W-:Y:S05]  /*0410*/  @P0 BRA P2, `(.L_x_81) ;  /* 0x0000000000180947 */ /* 0x000fea0001000000 */
[----:B------:R-:W-:Y:S01]  /*0420*/  IMAD.MOV.U32 R6, RZ, RZ, R10 ;  /* 0x000000ffff067224 */ /* 0x000fe200078e000a */
[----:B------:R-:W-:Y:S01]  /*0430*/  MOV R22, 0x460 ;  /* 0x0000046000167802 */ /* 0x000fe20000000f00 */
[----:B------:R-:W-:-:S07]  /*0440*/  IMAD.MOV.U32 R7, RZ, RZ, R11 ;  /* 0x000000ffff077224 */ /* 0x000fce00078e000b */
[----:B------:R-:W-:Y:S05]  /*0450*/  CALL.REL.NOINC `($__internal_4_$__cuda_sm20_div_rn_f64_full) ;  /* 0x0000000400987944 */ /* 0x000fea0003c00000 */
[----:B------:R-:W-:Y:S02]  /*0460*/  IMAD.MOV.U32 R2, RZ, RZ, R16 ;  /* 0x000000ffff027224 */ /* 0x000fe400078e0010 */
[----:B------:R-:W-:-:S07]  /*0470*/  IMAD.MOV.U32 R3, RZ, RZ, R17 ;  /* 0x000000ffff037224 */ /* 0x000fce00078e0011 */
.L_x_81:
[----:B------:R0:W1:Y:S01]  /*0480*/  MUFU.RCP64H R5, R11 ;  /* 0x0000000b00057308 */ /* 0x0000620000001800 */
[----:B------:R-:W-:Y:S01]  /*0490*/  BAR.SYNC.DEFER_BLOCKING 0x0 ;  /* 0x0000000000007b1d */ /* 0x000fe20000010000 */
[----:B------:R-:W-:-:S05]  /*04a0*/  CS2R R6, SRZ ;  /* 0x0000000000067805 */ /* 0x000fca000001ff00 */
[----:B------:R-:W2:Y:S01]  /*04b0*/  LDCU UR5, c[0x0][0x3a4] ;  /* 0x00007480ff0577ac */ /* 0x000ea20008000800 */
[----:B------:R-:W-:Y:S04]  /*04c0*/  BSSY.RECONVERGENT B0, `(.L_x_82) ;  /* 0x000000b000007945 */ /* 0x000fe80003800200 */
[----:B0-----:R-:W-:Y:S05]  /*04d0*/  @P1 BRA `(.L_x_83) ;  /* 0x0000000000241947 */ /* 0x001fea0003800000 */
[----:B------:R-:W-:Y:S01]  /*04e0*/  IMAD.MOV.U32 R17, RZ, RZ, R23 ;  /* 0x000000ffff117224 */ /* 0x000fe200078e0017 */
[----:B------:R-:W-:-:S07]  /*04f0*/  CS2R R6, SRZ ;  /* 0x0000000000067805 */ /* 0x000fce000001ff00 */
.L_x_84:
[----:B------:R-:W-:-:S06]  /*0500*/  IMAD.WIDE.U32 R8, R17, 0x8, R12 ;  /* 0x0000000811087825 */ /* 0x000fcc00078e000c */
[----:B------:R-:W3:Y:S01]  /*0510*/  LDG.E.64 R8, desc[UR8][R8.64] ;  /* 0x0000000808087981 */ /* 0x000ee2000c1e1b00 */
[----:B------:R-:W-:-:S05]  /*0520*/  VIADD R17, R17, UR6 ;  /* 0x0000000611117c36 */ /* 0x000fca0008000000 */
[----:B--2---:R-:W-:Y:S01]  /*0530*/  ISETP.GE.U32.AND P0, PT, R17, UR5, PT ;  /* 0x0000000511007c0c */ /* 0x004fe2000bf06070 */
[----:B---3--:R-:W-:-:S08]  /*0540*/  DADD R14, R8, -R2 ;  /* 0x00000000080e7229 */ /* 0x008fd00000000802 */
[----:B------:R-:W-:-:S04]  /*0550*/  DFMA R6, R14, R14, R6 ;  /* 0x0000000e0e06722b */ /* 0x000fc80000000006 */
[----:B------:R-:W-:Y:S07]  /*0560*/  @!P0 BRA `(.L_x_84) ;  /* 0xfffffffc00e48947 */ /* 0x000fee000383ffff */
.L_x_83:
[----:B--2---:R-:W-:Y:S05]  /*0570*/  BSYNC.RECONVERGENT B0 ;  /* 0x0000000000007941 */ /* 0x004fea0003800200 */
.L_x_82:
[----:B------:R-:W-:Y:S01]  /*0580*/  ULEA UR4, UR6, UR4, 0x3 ;  /* 0x0000000406047291 */ /* 0x000fe2000f8e18ff */
[----:B------:R-:W-:Y:S01]  /*0590*/  IMAD.MOV.U32 R4, RZ, RZ, 0x1 ;  /* 0x00000001ff047424 */ /* 0x000fe200078e00ff */
[----:B------:R-:W-:-:S04]  /*05a0*/  UISETP.GE.U32.AND UP0, UPT, UR6, 0x2, UPT ;  /* 0x000000020600788c */ /* 0x000fc8000bf06070 */
[----:B------:R-:W-:Y:S01]  /*05b0*/  LEA R19, R23, UR4, 0x3 ;  /* 0x0000000417137c11 */ /* 0x000fe2000f8e18ff */
[----:B-1----:R-:W-:-:S04]  /*05c0*/  DFMA R8, -R10, R4, 1 ;  /* 0x3ff000000a08742b */ /* 0x002fc80000000104 */
[----:B------:R0:W-:Y:S01]  /*05d0*/  STS.64 [R19], R6 ;  /* 0x0000000613007388 */ /* 0x0001e20000000a00 */
[----:B------:R-:W-:Y:S06]  /*05e0*/  BAR.SYNC.DEFER_BLOCKING 0x0 ;  /* 0x0000000000007b1d */ /* 0x000fec0000010000 */
[----:B------:R-:W-:Y:S05]  /*05f0*/  BRA.U !UP0, `(.L_x_85) ;  /* 0x0000000108307547 */ /* 0x000fea000b800000 */
[----:B------:R-:W-:-:S07]  /*0600*/  IMAD.U32 R16, RZ, RZ, UR6 ;  /* 0x00000006ff107e24 */ /* 0x000fce000f8e00ff */
.L_x_86:
        /* <DEDUP_REMOVED lines=11> */
.L_x_85:
[----:B0-----:R-:W0:Y:S01]  /*06c0*/  LDS.64 R6, [UR4] ;  /* 0x00000004ff067984 */ /* 0x001e220008000a00 */
[----:B------:R-:W-:Y:S01]  /*06d0*/  DFMA R8, R8, R8, R8 ;  /* 0x000000080808722b */ /* 0x000fe20000000008 */
[----:B------:R-:W1:Y:S07]  /*06e0*/  LDCU UR4, c[0x0][0x3a4] ;  /* 0x00007480ff0477ac */ /* 0x000e6e0008000800 */
[----:B------:R-:W-:-:S08]  /*06f0*/  DFMA R8, R4, R8, R4 ;  /* 0x000000080408722b */ /* 0x000fd00000000004 */
[----:B------:R-:W-:Y:S01]  /*0700*/  DFMA R4, -R10, R8, 1 ;  /* 0x3ff000000a04742b */ /* 0x000fe20000000108 */
[----:B-1----:R-:W-:-:S07]  /*0710*/  ISETP.GE.U32.AND P1, PT, R23, UR4, PT ;  /* 0x0000000417007c0c */ /* 0x002fce000bf26070 */
[----:B------:R-:W-:-:S08]  /*0720*/  DFMA R14, R8, R4, R8 ;  /* 0x00000004080e722b */ /* 0x000fd00000000008 */
[----:B0-----:R-:W-:Y:S01]  /*0730*/  DMUL R4, R14, R6 ;  /* 0x000000060e047228 */ /* 0x001fe20000000000 */
[----:B------:R-:W-:-:S07]  /*0740*/  FSETP.GEU.AND P2, PT, |R7|, 6.5827683646048100446e-37, PT ;  /* 0x036000000700780b */ /* 0x000fce0003f4e200 */
[----:B------:R-:W-:-:S08]  /*0750*/  DFMA R8, -R10, R4, R6 ;  /* 0x000000040a08722b */ /* 0x000fd00000000106 */
[----:B------:R-:W-:-:S10]  /*0760*/  DFMA R4, R14, R8, R4 ;  /* 0x000000080e04722b */ /* 0x000fd40000000004 */
[----:B------:R-:W-:-:S05]  /*0770*/  FFMA R8, RZ, R11, R5 ;  /* 0x0000000bff087223 */ /* 0x000fca0000000005 */
[----:B------:R-:W-:-:S13]  /*0780*/  FSETP.GT.AND P0, PT, |R8|, 1.469367938527859385e-39, PT ;  /* 0x001000000800780b */ /* 0x000fda0003f04200 */
[----:B------:R-:W-:Y:S05]  /*0790*/  @P0 BRA P2, `(.L_x_87) ;  /* 0x0000000000200947 */ /* 0x000fea0001000000 */
[----:B------:R-:W-:Y:S01]  /*07a0*/  IMAD.MOV.U32 R4, RZ, RZ, R6 ;  /* 0x000000ffff047224 */ /* 0x000fe200078e0006 */
[----:B------:R-:W-:Y:S01]  /*07b0*/  MOV R22, 0x800 ;  /* 0x0000080000167802 */ /* 0x000fe20000000f00 */
[----:B------:R-:W-:Y:S02]  /*07c0*/  IMAD.MOV.U32 R5, RZ, RZ, R7 ;  /* 0x000000ffff057224 */ /* 0x000fe400078e0007 */
[----:B------:R-:W-:Y:S02]  /*07d0*/  IMAD.MOV.U32 R6, RZ, RZ, R10 ;  /* 0x000000ffff067224 */ /* 0x000fe400078e000a */
[----:B------:R-:W-:-:S07]  /*07e0*/  IMAD.MOV.U32 R7, RZ, RZ, R11 ;  /* 0x000000ffff077224 */ /* 0x000fce00078e000b */
[----:B------:R-:W-:Y:S05]  /*07f0*/  CALL.REL.NOINC `($__internal_4_$__cuda_sm20_div_rn_f64_full) ;  /* 0x0000000000b07944 */ /* 0x000fea0003c00000 */
[----:B------:R-:W-:Y:S02]  /*0800*/  IMAD.MOV.U32 R4, RZ, RZ, R16 ;  /* 0x000000ffff047224 */ /* 0x000fe400078e0010 */
[----:B------:R-:W-:-:S07]  /*0810*/  IMAD.MOV.U32 R5, RZ, RZ, R17 ;  /* 0x000000ffff057224 */ /* 0x000fce00078e0011 */
.L_x_87:
[----:B------:R-:W-:Y:S06]  /*0820*/  BAR.SYNC.DEFER_BLOCKING 0x0 ;  /* 0x0000000000007b1d */ /* 0x000fec0000010000 */
[----:B------:R-:W0:Y:S02]  /*0830*/  LDCU.64 UR4, c[0x0][0x3a8] ;  /* 0x00007500ff0477ac */ /* 0x000e240008000a00 */
[----:B0-----:R-:W-:Y:S01]  /*0840*/  DADD R10, R4, UR4 ;  /* 0x00000004040a7e29 */ /* 0x001fe20008000000 */
[----:B------:R-:W-:Y:S10]  /*0850*/  @P1 EXIT ;  /* 0x000000000000194d */ /* 0x000ff40003800000 */
[----:B------:R-:W0:Y:S01]  /*0860*/  MUFU.RSQ64H R9, R11 ;  /* 0x0000000b00097308 */ /* 0x000e220000001c00 */
[----:B------:R-:W-:Y:S01]  /*0870*/  IMAD.MOV.U32 R8, RZ, RZ, RZ ;  /* 0x000000ffff087224 */ /* 0x000fe200078e00ff */
[----:B------:R-:W1:Y:S01]  /*0880*/  LDC.64 R6, c[0x0][0x390] ;  /* 0x0000e400ff067b82 */ /* 0x000e620000000a00 */
[----:B------:R-:W-:Y:S01]  /*0890*/  VIADD R18, R11, 0xfff00000 ;  /* 0xfff000000b127836 */ /* 0x000fe20000000000 */
[----:B------:R-:W2:Y:S01]  /*08a0*/  LDCU UR7, c[0x0][0x3a4] ;  /* 0x00007480ff0777ac */ /* 0x000ea20008000800 */
[----:B------:R-:W-:Y:S02]  /*08b0*/  IMAD.MOV.U32 R16, RZ, RZ, 0x0 ;  /* 0x00000000ff107424 */ /* 0x000fe400078e00ff */
[----:B------:R-:W-:Y:S01]  /*08c0*/  IMAD.MOV.U32 R17, RZ, RZ, 0x3fd80000 ;  /* 0x3fd80000ff117424 */ /* 0x000fe200078e00ff */
[----:B------:R-:W-:Y:S01]  /*08d0*/  ISETP.GE.U32.AND P0, PT, R18, 0x7fe00000, PT ;  /* 0x7fe000001200780c */ /* 0x000fe20003f06070 */
[----:B------:R-:W3:Y:S01]  /*08e0*/  LDCU.64 UR4, c[0x0][0x398] ;  /* 0x00007300ff0477ac */ /* 0x000ee20008000a00 */
[----:B0-----:R-:W-:-:S08]  /*08f0*/  DMUL R4, R8, R8 ;  /* 0x0000000808047228 */ /* 0x001fd00000000000 */
[----:B------:R-:W-:Y:S02]  /*0900*/  DFMA R14, R10, -R4, 1 ;  /* 0x3ff000000a0e742b */ /* 0x000fe40000000804 */
[----:B------:R-:W0:Y:S06]  /*0910*/  LDC.64 R4, c[0x0][0x388] ;  /* 0x0000e200ff047b82 */ /* 0x000e2c0000000a00 */
[----:B------:R-:W-:Y:S02]  /*0920*/  DFMA R16, R14, R16, 0.5 ;  /* 0x3fe000000e10742b */ /* 0x000fe40000000010 */
[----:B------:R-:W-:-:S08]  /*0930*/  DMUL R14, R8, R14 ;  /* 0x0000000e080e7228 */ /* 0x000fd00000000000 */
[----:B------:R-:W-:Y:S01]  /*0940*/  DFMA R8, R16, R14, R8 ;  /* 0x0000000e1008722b */ /* 0x000fe20000000008 */
[----:B--23--:R-:W-:Y:S10]  /*0950*/  @!P0 BRA `(.L_x_88) ;  /* 0x0000000000108947 */ /* 0x00cff40003800000 */
[----:B------:R-:W-:-:S07]  /*0960*/  MOV R8, 0x980 ;  /* 0x0000098000087802 */ /* 0x000fce0000000f00 */
[----:B01----:R-:W-:Y:S05]  /*0970*/  CALL.REL.NOINC `($__internal_5_$__cuda_sm20_drsqrt_f64_slowpath_v2) ;  /* 0x0000000400bc7944 */ /* 0x003fea0003c00000 */
[----:B------:R-:W-:Y:S02]  /*0980*/  IMAD.MOV.U32 R8, RZ, RZ, R10 ;  /* 0x000000ffff087224 */ /* 0x000fe400078e000a */
[----:B------:R-:W-:-:S07]  /*0990*/  IMAD.MOV.U32 R9, RZ, RZ, R11 ;  /* 0x000000ffff097224 */ /* 0x000fce00078e000b */
.L_x_88:
[----:B------:R-:W-:-:S06]  /*09a0*/  IMAD.WIDE.U32 R16, R23, 0x8, R12 ;  /* 0x0000000817107825 */ /* 0x000fcc00078e000c */
[----:B--2---:R-:W2:Y:S01]  /*09b0*/  LDG.E.64 R16, desc[UR8][R16.64] ;  /* 0x0000000810107981 */ /* 0x004ea2000c1e1b00 */
[----:B0-----:R-:W-:-:S04]  /*09c0*/  IMAD.WIDE.U32 R10, R23, 0x8, R4 ;  /* 0x00000008170a7825 */ /* 0x001fc800078e0004 */
[C---:B-1----:R-:W-:Y:S02]  /*09d0*/  IMAD.WIDE.U32 R14, R23.reuse, 0x8, R6 ;  /* 0x00000008170e7825 */ /* 0x042fe400078e0006 */
[----:B------:R-:W3:Y:S04]  /*09e0*/  LDG.E.64 R10, desc[UR8][R10.64] ;  /* 0x000000080a0a7981 */ /* 0x000ee8000c1e1b00 */
[----:B------:R-:W3:Y:S01]  /*09f0*/  LDG.E.64 R14, desc[UR8][R14.64] ;  /* 0x000000080e0e7981 */ /* 0x000ee2000c1e1b00 */
[----:B------:R-:W-:Y:S01]  /*0a00*/  IADD3 R21, P0, PT, R0, R23, RZ ;  /* 0x0000001700157210 */ /* 0x000fe20007f1e0ff */
[----:B------:R-:W-:-:S04]  /*0a10*/  VIADD R23, R23, UR6 ;  /* 0x0000000617177c36 */ /* 0x000fc80008000000 */
[----:B------:R-:W-:Y:S01]  /*0a20*/  IMAD.X R22, RZ, RZ, RZ, P0 ;  /* 0x000000ffff167224 */ /* 0x000fe200000e06ff */
[----:B------:R-:W-:-:S04]  /*0a30*/  LEA R20, P0, R21, UR4, 0x3 ;  /* 0x0000000415147c11 */ /* 0x000fc8000f8018ff */
[----:B------:R-:W-:Y:S02]  /*0a40*/  LEA.HI.X R21, R21, UR5, R22, 0x3, P0 ;  /* 0x0000000515157c11 */ /* 0x000fe400080f1c16 */
[----:B------:R-:W-:Y:S01]  /*0a50*/  ISETP.GE.U32.AND P0, PT, R23, UR7, PT ;  /* 0x0000000717007c0c */ /* 0x000fe2000bf06070 */
[----:B--2---:R-:W-:-:S08]  /*0a60*/  DADD R18, R16, -R2 ;  /* 0x0000000010127229 */ /* 0x004fd00000000802 */
[----:B------:R-:W-:-:S08]  /*0a70*/  DMUL R18, R8, R18 ;  /* 0x0000001208127228 */ /* 0x000fd00000000000 */
[----:B---3--:R-:W-:-:S07]  /*0a80*/  DFMA R18, R18, R10, R14 ;  /* 0x0000000a1212722b */ /* 0x008fce000000000e */
[----:B------:R2:W-:Y:S01]  /*0a90*/  STG.E.64 desc[UR8][R20.64], R18 ;  /* 0x0000001214007986 */ /* 0x0005e2000c101b08 */
[----:B------:R-:W-:Y:S05]  /*0aa0*/  @!P0 BRA `(.L_x_88) ;  /* 0xfffffffc00bc8947 */ /* 0x000fea000383ffff */
[----:B------:R-:W-:Y:S05]  /*0ab0*/  EXIT ;  /* 0x000000000000794d */ /* 0x000fea0003800000 */
        .weak           $__internal_4_$__cuda_sm20_div_rn_f64_full
        .type           $__internal_4_$__cuda_sm20_div_rn_f64_full,@function
        .size           $__internal_4_$__cuda_sm20_div_rn_f64_full,($__internal_5_$__cuda_sm20_drsqrt_f64_slowpath_v2 - $__internal_4_$__cuda_sm20_div_rn_f64_full)
$__internal_4_$__cuda_sm20_div_rn_f64_full:
[C---:B------:R-:W-:Y:S01]  /*0ac0*/  FSETP.GEU.AND P0, PT, |R7|.reuse, 1.469367938527859385e-39, PT ;  /* 0x001000000700780b */ /* 0x040fe20003f0e200 */
[----:B------:R-:W-:Y:S01]  /*0ad0*/  IMAD.MOV.U32 R16, RZ, RZ, 0x1 ;  /* 0x00000001ff107424 */ /* 0x000fe200078e00ff */
[C---:B------:R-:W-:Y:S01]  /*0ae0*/  LOP3.LUT R8, R7.reuse, 0x800fffff, RZ, 0xc0, !PT ;  /* 0x800fffff07087812 */ /* 0x040fe200078ec0ff */
[----:B------:R-:W-:Y:S01]  /*0af0*/  IMAD.MOV.U32 R25, RZ, RZ, 0x1ca00000 ;  /* 0x1ca00000ff197424 */ /* 0x000fe200078e00ff */
[----:B------:R-:W-:Y:S02]  /*0b00*/  LOP3.LUT R21, R7, 0x7ff00000, RZ, 0xc0, !PT ;  /* 0x7ff0000007157812 */ /* 0x000fe400078ec0ff */
[----:B------:R-:W-:Y:S01]  /*0b10*/  LOP3.LUT R9, R8, 0x3ff00000, RZ, 0xfc, !PT ;  /* 0x3ff0000008097812 */ /* 0x000fe200078efcff */
[----:B------:R-:W-:Y:S01]  /*0b20*/  IMAD.MOV.U32 R8, RZ, RZ, R6 ;  /* 0x000000ffff087224 */ /* 0x000fe200078e0006 */
[----:B------:R-:W-:-:S04]  /*0b30*/  LOP3.LUT R24, R5, 0x7ff00000, RZ, 0xc0, !PT ;  /* 0x7ff0000005187812 */ /* 0x000fc800078ec0ff */
[----:B------:R-:W-:Y:S01]  /*0b40*/  ISETP.GE.U32.AND P2, PT, R24, R21, PT ;  /* 0x000000151800720c */ /* 0x000fe20003f46070 */
[----:B------:R-:W-:Y:S01]  /*0b50*/  @!P0 DMUL R8, R6, 8.98846567431157953865e+307 ;  /* 0x7fe0000006088828 */ /* 0x000fe20000000000 */
[----:B------:R-:W-:-:S05]  /*0b60*/  IMAD.MOV.U32 R26, RZ, RZ, R24 ;  /* 0x000000ffff1a7224 */ /* 0x000fca00078e0018 */
[----:B------:R-:W0:Y:S02]  /*0b70*/  MUFU.RCP64H R17, R9 ;  /* 0x0000000900117308 */ /* 0x000e240000001800 */
[----:B0-----:R-:W-:-:S08]  /*0b80*/  DFMA R14, R16, -R8, 1 ;  /* 0x3ff00000100e742b */ /* 0x001fd00000000808 */
[----:B------:R-:W-:-:S08]  /*0b90*/  DFMA R14, R14, R14, R14 ;  /* 0x0000000e0e0e722b */ /* 0x000fd0000000000e */
[----:B------:R-:W-:Y:S01]  /*0ba0*/  DFMA R16, R16, R14, R16 ;  /* 0x0000000e1010722b */ /* 0x000fe20000000010 */
[----:B------:R-:W-:Y:S01]  /*0bb0*/  SEL R15, R25, 0x63400000, !P2 ;  /* 0x63400000190f7807 */ /* 0x000fe20005000000 */
[----:B------:R-:W-:Y:S01]  /*0bc0*/  IMAD.MOV.U32 R14, RZ, RZ, R4 ;  /* 0x000000ffff0e7224 */ /* 0x000fe200078e0004 */
[----:B------:R-:W-:Y:S02]  /*0bd0*/  FSETP.GEU.AND P2, PT, |R5|, 1.469367938527859385e-39, PT ;  /* 0x001000000500780b */ /* 0x000fe40003f4e200 */
[----:B------:R-:W-:-:S03]  /*0be0*/  LOP3.LUT R15, R15, 0x800fffff, R5, 0xf8, !PT ;  /* 0x800fffff0f0f7812 */ /* 0x000fc600078ef805 */
[----:B------:R-:W-:-:S08]  /*0bf0*/  DFMA R18, R16, -R8, 1 ;  /* 0x3ff000001012742b */ /* 0x000fd00000000808 */
[----:B------:R-:W-:Y:S01]  /*0c00*/  DFMA R16, R16, R18, R16 ;  /* 0x000000121010722b */ /* 0x000fe20000000010 */
[----:B------:R-:W-:Y:S10]  /*0c10*/  @P2 BRA `(.L_x_89) ;  /* 0x0000000000202947 */ /* 0x000ff40003800000 */
[----:B------:R-:W-:Y:S01]  /*0c20*/  LOP3.LUT R19, R7, 0x7ff00000, RZ, 0xc0, !PT ;  /* 0x7ff0000007137812 */ /* 0x000fe200078ec0ff */
[----:B------:R-:W-:-:S03]  /*0c30*/  IMAD.MOV.U32 R18, RZ, RZ, RZ ;  /* 0x000000ffff127224 */ /* 0x000fc600078e00ff */
[----:B------:R-:W-:-:S04]  /*0c40*/  ISETP.GE.U32.AND P2, PT, R24, R19, PT ;  /* 0x000000131800720c */ /* 0x000fc80003f46070 */
[----:B------:R-:W-:-:S04]  /*0c50*/  SEL R19, R25, 0x63400000, !P2 ;  /* 0x6340000019137807 */ /* 0x000fc80005000000 */
[----:B------:R-:W-:-:S04]  /*0c60*/  LOP3.LUT R19, R19, 0x80000000, R5, 0xf8, !PT ;  /* 0x8000000013137812 */ /* 0x000fc800078ef805 */
[----:B------:R-:W-:-:S06]  /*0c70*/  LOP3.LUT R19, R19, 0x100000, RZ, 0xfc, !PT ;  /* 0x0010000013137812 */ /* 0x000fcc00078efcff */
[----:B------:R-:W-:-:S10]  /*0c80*/  DFMA R14, R14, 2, -R18 ;  /* 0x400000000e0e782b */ /* 0x000fd40000000812 */
[----:B------:R-:W-:-:S07]  /*0c90*/  LOP3.LUT R26, R15, 0x7ff00000, RZ, 0xc0, !PT ;  /* 0x7ff000000f1a7812 */ /* 0x000fce00078ec0ff */
.L_x_89:
[----:B------:R-:W-:Y:S01]  /*0ca0*/  IMAD.MOV.U32 R27, RZ, RZ, R21 ;  /* 0x000000ffff1b7224 */ /* 0x000fe200078e0015 */
[----:B------:R-:W-:Y:S01]  /*0cb0*/  @!P0 LOP3.LUT R27, R9, 0x7ff00000, RZ, 0xc0, !PT ;  /* 0x7ff00000091b8812 */ /* 0x000fe200078ec0ff */
[----:B------:R-:W-:Y:S01]  /*0cc0*/  VIADD R28, R26, 0xffffffff ;  /* 0xffffffff1a1c7836 */ /* 0x000fe20000000000 */
[----:B------:R-:W-:-:S04]  /*0cd0*/  DMUL R18, R16, R14 ;  /* 0x0000000e10127228 */ /* 0x000fc80000000000 */
[----:B------:R-:W-:Y:S01]  /*0ce0*/  ISETP.GT.U32.AND P0, PT, R28, 0x7feffffe, PT ;  /* 0x7feffffe1c00780c */ /* 0x000fe20003f04070 */
[----:B------:R-:W-:-:S03]  /*0cf0*/  VIADD R28, R27, 0xffffffff ;  /* 0xffffffff1b1c7836 */ /* 0x000fc60000000000 */
[----:B------:R-:W-:Y:S02]  /*0d00*/  DFMA R20, R18, -R8, R14 ;  /* 0x800000081214722b */ /* 0x000fe4000000000e */
[----:B------:R-:W-:-:S06]  /*0d10*/  ISETP.GT.U32.OR P0, PT, R28, 0x7feffffe, P0 ;  /* 0x7feffffe1c00780c */ /* 0x000fcc0000704470 */
[----:B------:R-:W-:-:S07]  /*0d20*/  DFMA R20, R16, R20, R18 ;  /* 0x000000141014722b */ /* 0x000fce0000000012 */
[----:B------:R-:W-:Y:S05]  /*0d30*/  @P0 BRA `(.L_x_90) ;  /* 0x00000000006c0947 */ /* 0x000fea0003800000 */
[----:B------:R-:W-:Y:S01]  /*0d40*/  LOP3.LUT R5, R7, 0x7ff00000, RZ, 0xc0, !PT ;  /* 0x7ff0000007057812 */ /* 0x000fe200078ec0ff */
[----:B------:R-:W-:-:S03]  /*0d50*/  IMAD.MOV.U32 R18, RZ, RZ, RZ ;  /* 0x000000ffff127224 */ /* 0x000fc600078e00ff */
[CC--:B------:R-:W-:Y:S02]  /*0d60*/  VIADDMNMX R4, R24.reuse, -R5.reuse, 0xb9600000, !PT ;  /* 0xb960000018047446 */ /* 0x0c0fe40007800905 */
[----:B------:R-:W-:Y:S02]  /*0d70*/  ISETP.GE.U32.AND P0, PT, R24, R5, PT ;  /* 0x000000051800720c */ /* 0x000fe40003f06070 */
[----:B------:R-:W-:Y:S02]  /*0d80*/  VIMNMX R4, PT, PT, R4, 0x46a00000, PT ;  /* 0x46a0000004047848 */ /* 0x000fe40003fe0100 */
[----:B------:R-:W-:-:S05]  /*0d90*/  SEL R25, R25, 0x63400000, !P0 ;  /* 0x6340000019197807 */ /* 0x000fca0004000000 */
[----:B------:R-:W-:-:S04]  /*0da0*/  IMAD.IADD R4, R4, 0x1, -R25 ;  /* 0x0000000104047824 */ /* 0x000fc800078e0a19 */
[----:B------:R-:W-:-:S06]  /*0db0*/  VIADD R19, R4, 0x7fe00000 ;  /* 0x7fe0000004137836 */ /* 0x000fcc0000000000 */
[----:B------:R-:W-:-:S10]  /*0dc0*/  DMUL R16, R20, R18 ;  /* 0x0000001214107228 */ /* 0x000fd40000000000 */
[----:B------:R-:W-:-:S13]  /*0dd0*/  FSETP.GTU.AND P0, PT, |R17|, 1.469367938527859385e-39, PT ;  /* 0x001000001100780b */ /* 0x000fda0003f0c200 */
[----:B------:R-:W-:Y:S05]  /*0de0*/  @P0 BRA `(.L_x_91) ;  /* 0x0000000000940947 */ /* 0x000fea0003800000 */
[----:B------:R-:W-:Y:S01]  /*0df0*/  DFMA R8, R20, -R8, R14 ;  /* 0x800000081408722b */ /* 0x000fe2000000000e */
[----:B------:R-:W-:-:S09]  /*0e00*/  IMAD.MOV.U32 R18, RZ, RZ, RZ ;  /* 0x000000ffff127224 */ /* 0x000fd200078e00ff */
[C---:B------:R-:W-:Y:S02]  /*0e10*/  FSETP.NEU.AND P0, PT, R9.reuse, RZ, PT ;  /* 0x000000ff0900720b */ /* 0x040fe40003f0d000 */
[----:B------:R-:W-:-:S04]  /*0e20*/  LOP3.LUT R5, R9, 0x80000000, R7, 0x48, !PT ;  /* 0x8000000009057812 */ /* 0x000fc800078e4807 */
[----:B------:R-:W-:-:S07]  /*0e30*/  LOP3.LUT R19, R5, R19, RZ, 0xfc, !PT ;  /* 0x0000001305137212 */ /* 0x000fce00078efcff */
[----:B------:R-:W-:Y:S05]  /*0e40*/  @!P0 BRA `(.L_x_91) ;  /* 0x00000000007c8947 */ /* 0x000fea0003800000 */
[----:B------:R-:W-:Y:S01]  /*0e50*/  IMAD.MOV R7, RZ, RZ, -R4 ;  /* 0x000000ffff077224 */ /* 0x000fe200078e0a04 */
[----:B------:R-:W-:Y:S01]  /*0e60*/  DMUL.RP R18, R20, R18 ;  /* 0x0000001214127228 */ /* 0x000fe20000008000 */
[----:B------:R-:W-:-:S06]  /*0e70*/  IMAD.MOV.U32 R6, RZ, RZ, RZ ;  /* 0x000000ffff067224 */ /* 0x000fcc00078e00ff */
[----:B------:R-:W-:-:S03]  /*0e80*/  DFMA R6, R16, -R6, R20 ;  /* 0x800000061006722b */ /* 0x000fc60000000014 */
[----:B------:R-:W-:-:S03]  /*0e90*/  LOP3.LUT R5, R19, R5, RZ, 0x3c, !PT ;  /* 0x0000000513057212 */ /* 0x000fc600078e3cff */
[----:B------:R-:W-:-:S04]  /*0ea0*/  IADD3 R6, PT, PT, -R4, -0x43300000, RZ ;  /* 0xbcd0000004067810 */ /* 0x000fc80007ffe1ff */
[----:B------:R-:W-:-:S04]  /*0eb0*/  FSETP.NEU.AND P0, PT, |R7|, R6, PT ;  /* 0x000000060700720b */ /* 0x000fc80003f0d200 */
[----:B------:R-:W-:Y:S02]  /*0ec0*/  FSEL R16, R18, R16, !P0 ;  /* 0x0000001012107208 */ /* 0x000fe40004000000 */
[----:B------:R-:W-:Y:S01]  /*0ed0*/  FSEL R17, R5, R17, !P0 ;  /* 0x0000001105117208 */ /* 0x000fe20004000000 */
[----:B------:R-:W-:Y:S06]  /*0ee0*/  BRA `(.L_x_91) ;  /* 0x0000000000547947 */ /* 0x000fec0003800000 */
.L_x_90:
[----:B------:R-:W-:-:S14]  /*0ef0*/  DSETP.NAN.AND P0, PT, R4, R4, PT ;  /* 0x000000040400722a */ /* 0x000fdc0003f08000 */
[----:B------:R-:W-:Y:S05]  /*0f00*/  @P0 BRA `(.L_x_92) ;  /* 0x0000000000440947 */ /* 0x000fea0003800000 */
[----:B------:R-:W-:-:S14]  /*0f10*/  DSETP.NAN.AND P0, PT, R6, R6, PT ;  /* 0x000000060600722a */ /* 0x000fdc0003f08000 */
[----:B------:R-:W-:Y:S05]  /*0f20*/  @P0 BRA `(.L_x_93) ;  /* 0x0000000000300947 */ /* 0x000fea0003800000 */
[----:B------:R-:W-:Y:S01]  /*0f30*/  ISETP.NE.AND P0, PT, R26, R27, PT ;  /* 0x0000001b1a00720c */ /* 0x000fe20003f05270 */
[----:B------:R-:W-:Y:S02]  /*0f40*/  IMAD.MOV.U32 R16, RZ, RZ, 0x0 ;  /* 0x00000000ff107424 */ /* 0x000fe400078e00ff */
[----:B------:R-:W-:-:S10]  /*0f50*/  IMAD.MOV.U32 R17, RZ, RZ, -0x80000 ;  /* 0xfff80000ff117424 */ /* 0x000fd400078e00ff */
[----:B------:R-:W-:Y:S05]  /*0f60*/  @!P0 BRA `(.L_x_91) ;  /* 0x0000000000348947 */ /* 0x000fea0003800000 */
[----:B------:R-:W-:Y:S02]  /*0f70*/  ISETP.NE.AND P0, PT, R26, 0x7ff00000, PT ;  /* 0x7ff000001a00780c */ /* 0x000fe40003f05270 */
[----:B------:R-:W-:Y:S02]  /*0f80*/  LOP3.LUT R17, R5, 0x80000000, R7, 0x48, !PT ;  /* 0x8000000005117812 */ /* 0x000fe400078e4807 */
[----:B------:R-:W-:-:S13]  /*0f90*/  ISETP.EQ.OR P0, PT, R27, RZ, !P0 ;  /* 0x000000ff1b00720c */ /* 0x000fda0004702670 */
[----:B------:R-:W-:Y:S01]  /*0fa0*/  @P0 LOP3.LUT R4, R17, 0x7ff00000, RZ, 0xfc, !PT ;  /* 0x7ff0000011040812 */ /* 0x000fe200078efcff */
[----:B------:R-:W-:Y:S02]  /*0fb0*/  @!P0 IMAD.MOV.U32 R16, RZ, RZ, RZ ;  /* 0x000000ffff108224 */ /* 0x000fe400078e00ff */
[----:B------:R-:W-:Y:S02]  /*0fc0*/  @P0 IMAD.MOV.U32 R16, RZ, RZ, RZ ;  /* 0x000000ffff100224 */ /* 0x000fe400078e00ff */
[----:B------:R-:W-:Y:S01]  /*0fd0*/  @P0 IMAD.MOV.U32 R17, RZ, RZ, R4 ;  /* 0x000000ffff110224 */ /* 0x000fe200078e0004 */
[----:B------:R-:W-:Y:S06]  /*0fe0*/  BRA `(.L_x_91) ;  /* 0x0000000000147947 */ /* 0x000fec0003800000 */
.L_x_93:
[----:B------:R-:W-:Y:S01]  /*0ff0*/  LOP3.LUT R17, R7, 0x80000, RZ, 0xfc, !PT ;  /* 0x0008000007117812 */ /* 0x000fe200078efcff */
[----:B------:R-:W-:Y:S01]  /*1000*/  IMAD.MOV.U32 R16, RZ, RZ, R6 ;  /* 0x000000ffff107224 */ /* 0x000fe200078e0006 */
[----:B------:R-:W-:Y:S06]  /*1010*/  BRA `(.L_x_91) ;  /* 0x0000000000087947 */ /* 0x000fec0003800000 */
.L_x_92:
[----:B------:R-:W-:Y:S01]  /*1020*/  LOP3.LUT R17, R5, 0x80000, RZ, 0xfc, !PT ;  /* 0x0008000005117812 */ /* 0x000fe200078efcff */
[----:B------:R-:W-:-:S07]  /*1030*/  IMAD.MOV.U32 R16, RZ, RZ, R4 ;  /* 0x000000ffff107224 */ /* 0x000fce00078e0004 */
.L_x_91:
[----:B------:R-:W-:Y:S02]  /*1040*/  IMAD.MOV.U32 R4, RZ, RZ, R22 ;  /* 0x000000ffff047224 */ /* 0x000fe400078e0016 */
[----:B------:R-:W-:-:S04]  /*1050*/  IMAD.MOV.U32 R5, RZ, RZ, 0x0 ;  /* 0x00000000ff057424 */ /* 0x000fc800078e00ff */
[----:B------:R-:W-:Y:S05]  /*1060*/  RET.REL.NODEC R4 `(layer_norm_f64) ;  /* 0xffffffec04e47950 */ /* 0x000fea0003c3ffff */
        .weak           $__internal_5_$__cuda_sm20_drsqrt_f64_slowpath_v2
        .type           $__internal_5_$__cuda_sm20_drsqrt_f64_slowpath_v2,@function
        .size           $__internal_5_$__cuda_sm20_drsqrt_f64_slowpath_v2,(.L_x_157 - $__internal_5_$__cuda_sm20_drsqrt_f64_slowpath_v2)
$__internal_5_$__cuda_sm20_drsqrt_f64_slowpath_v2:
[----:B------:R-:W-:Y:S01]  /*1070*/  IMAD.MOV.U32 R14, RZ, RZ, R10 ;  /* 0x000000ffff0e7224 */ /* 0x000fe200078e000a */
[----:B------:R-:W-:Y:S01]  /*1080*/  LOP3.LUT R10, R11, 0x80000000, RZ, 0xc0, !PT ;  /* 0x800000000b0a7812 */ /* 0x000fe200078ec0ff */
[----:B------:R-:W-:-:S06]  /*1090*/  IMAD.MOV.U32 R15, RZ, RZ, R11 ;  /* 0x000000ffff0f7224 */ /* 0x000fcc00078e000b */
[----:B------:R-:W-:-:S14]  /*10a0*/  DSETP.NEU.AND P0, PT, R14, RZ, PT ;  /* 0x000000ff0e00722a */ /* 0x000fdc0003f0d000 */
[----:B------:R-:W-:Y:S05]  /*10b0*/  @!P0 BRA `(.L_x_94) ;  /* 0x00000000005c8947 */ /* 0x000fea0003800000 */
[----:B------:R-:W-:-:S14]  /*10c0*/  DSETP.GTU.AND P0, PT, |R14|, +INF , PT ;  /* 0x7ff000000e00742a */ /* 0x000fdc0003f0c200 */
[----:B------:R-:W-:Y:S05]  /*10d0*/  @P0 BRA `(.L_x_95) ;  /* 0x00000000004c0947 */ /* 0x000fea0003800000 */
[----:B------:R-:W-:-:S13]  /*10e0*/  ISETP.NE.AND P0, PT, R10, RZ, PT ;  /* 0x000000ff0a00720c */ /* 0x000fda0003f05270 */
[----:B------:R-:W-:Y:S02]  /*10f0*/  @P0 IMAD.MOV.U32 R10, RZ, RZ, 0x0 ;  /* 0x00000000ff0a0424 */ /* 0x000fe400078e00ff */
[----:B------:R-:W-:Y:S01]  /*1100*/  @P0 IMAD.MOV.U32 R11, RZ, RZ, -0x80000 ;  /* 0xfff80000ff0b0424 */ /* 0x000fe200078e00ff */
[----:B------:R-:W-:Y:S06]  /*1110*/  @P0 BRA `(.L_x_96) ;  /* 0x00000000004c0947 */ /* 0x000fec0003800000 */
[----:B------:R-:W-:-:S14]  /*1120*/  DSETP.NEU.AND P0, PT, |R14|, +INF , PT ;  /* 0x7ff000000e00742a */ /* 0x000fdc0003f0d200 */
[----:B------:R-:W-:Y:S01]  /*1130*/  @!P0 CS2R R10, SRZ ;  /* 0x00000000000a8805 */ /* 0x000fe2000001ff00 */
[----:B------:R-:W-:Y:S06]  /*1140*/  @!P0 BRA `(.L_x_96) ;  /* 0x0000000000408947 */ /* 0x000fec0003800000 */
[----:B------:R-:W-:Y:S01]  /*1150*/  DMUL R14, R14, 1.80143985094819840000e+16 ;  /* 0x435000000e0e7828 */ /* 0x000fe20000000000 */
[----:B------:R-:W-:Y:S02]  /*1160*/  IMAD.MOV.U32 R10, RZ, RZ, RZ ;  /* 0x000000ffff0a7224 */ /* 0x000fe400078e00ff */
[----:B------:R-:W-:Y:S02]  /*1170*/  IMAD.MOV.U32 R18, RZ, RZ, 0x0 ;  /* 0x00000000ff127424 */ /* 0x000fe400078e00ff */
[----:B------:R-:W-:Y:S01]  /*1180*/  IMAD.MOV.U32 R19, RZ, RZ, 0x3fd80000 ;  /* 0x3fd80000ff137424 */ /* 0x000fe200078e00ff */
[----:B------:R-:W0:Y:S02]  /*1190*/  MUFU.RSQ64H R11, R15 ;  /* 0x0000000f000b7308 */ /* 0x000e240000001c00 */
[----:B0-----:R-:W-:-:S08]  /*11a0*/  DMUL R16, R10, R10 ;  /* 0x0000000a0a107228 */ /* 0x001fd00000000000 */
[----:B------:R-:W-:-:S08]  /*11b0*/  DFMA R16, R14, -R16, 1 ;  /* 0x3ff000000e10742b */ /* 0x000fd00000000810 */
[----:B------:R-:W-:Y:S02]  /*11c0*/  DFMA R18, R16, R18, 0.5 ;  /* 0x3fe000001012742b */ /* 0x000fe40000000012 */
[----:B------:R-:W-:-:S08]  /*11d0*/  DMUL R16, R10, R16 ;  /* 0x000000100a107228 */ /* 0x000fd00000000000 */
[----:B------:R-:W-:-:S08]  /*11e0*/  DFMA R10, R18, R16, R10 ;  /* 0x00000010120a722b */ /* 0x000fd0000000000a */
[----:B------:R-:W-:Y:S01]  /*11f0*/  DMUL R10, R10, 134217728 ;  /* 0x41a000000a0a7828 */ /* 0x000fe20000000000 */
[----:B------:R-:W-:Y:S10]  /*1200*/  BRA `(.L_x_96) ;  /* 0x0000000000107947 */ /* 0x000ff40003800000 */
.L_x_95:
[----:B------:R-:W-:Y:S01]  /*1210*/  DADD R10, R14, R14 ;  /* 0x000000000e0a7229 */ /* 0x000fe2000000000e */
[----:B------:R-:W-:Y:S10]  /*1220*/  BRA `(.L_x_96) ;  /* 0x0000000000087947 */ /* 0x000ff40003800000 */
.L_x_94:
[----:B------:R-:W-:Y:S01]  /*1230*/  LOP3.LUT R11, R10, 0x7ff00000, RZ, 0xfc, !PT ;  /* 0x7ff000000a0b7812 */ /* 0x000fe200078efcff */
[----:B------:R-:W-:-:S07]  /*1240*/  IMAD.MOV.U32 R10, RZ, RZ, RZ ;  /* 0x000000ffff0a7224 */ /* 0x000fce00078e00ff */
.L_x_96:
[----:B------:R-:W-:-:S04]  /*1250*/  IMAD.MOV.U32 R9, RZ, RZ, 0x0 ;  /* 0x00000000ff097424 */ /* 0x000fc800078e00ff */
[----:B------:R-:W-:Y:S05]  /*1260*/  RET.REL.NODEC R8 `(layer_norm_f64) ;  /* 0xffffffec08647950 */ /* 0x000fea0003c3ffff */
.L_x_97:
        /* <DEDUP_REMOVED lines=9> */
.L_x_157:


//--------------------- .text.rms_norm_f64        --------------------------
	.section	.text.rms_norm_f64,"ax",@progbits
	.align	128
        .global         rms_norm_f64
        .type           rms_norm_f64,@function
        .size           rms_norm_f64,(.L_x_159 - rms_norm_f64)
        .other          rms_norm_f64,@"STO_CUDA_ENTRY STV_DEFAULT"
rms_norm_f64:
.text.rms_norm_f64:
        /* <DEDUP_REMOVED lines=9> */
[----:B------:R-:W-:-:S05]  /*0090*/  CS2R R2, SRZ ;  /* 0x0000000000027805 */ /* 0x000fca000001ff00 */
[----:B------:R-:W3:Y:S01]  /*00a0*/  LDC.64 R4, c[0x0][0x380] ;  /* 0x0000e000ff047b82 */ /* 0x000ee20000000a00 */
[----:B-1----:R-:W-:Y:S01]  /*00b0*/  IMAD R0, R10, UR4, RZ ;  /* 0x000000040a007c24 */ /* 0x002fe2000f8e02ff */
[----:B0-----:R-:W-:-:S03]  /*00c0*/  ISETP.GE.U32.AND P0, PT, R9, R10, PT ;  /* 0x0000000a0900720c */ /* 0x001fc60003f06070 */
[----:B---3--:R-:W-:-:S10]  /*00d0*/  IMAD.WIDE.U32 R4, R0, 0x8, R4 ;  /* 0x0000000800047825 */ /* 0x008fd400078e0004 */
[----:B--2---:R-:W-:Y:S05]  /*00e0*/  @P0 BRA `(.L_x_99) ;  /* 0x0000000000240947 */ /* 0x004fea0003800000 */
[----:B------:R-:W0:Y:S01]  /*00f0*/  LDC R8, c[0x0][0x360] ;  /* 0x0000d800ff087b82 */ /* 0x000e220000000800 */
[----:B------:R-:W-:Y:S01]  /*0100*/  IMAD.MOV.U32 R11, RZ, RZ, R9 ;  /* 0x000000ffff0b7224 */ /* 0x000fe200078e0009 */
[----:B------:R-:W-:-:S07]  /*0110*/  CS2R R2, SRZ ;  /* 0x0000000000027805 */ /* 0x000fce000001ff00 */
.L_x_100:
[----:B------:R-:W-:-:S06]  /*0120*/  IMAD.WIDE.U32 R6, R11, 0x8, R4 ;  /* 0x000000080b067825 */ /* 0x000fcc00078e0004 */
[----:B------:R-:W2:Y:S01]  /*0130*/  LDG.E.64 R6, desc[UR8][R6.64] ;  /* 0x0000000806067981 */ /* 0x000ea2000c1e1b00 */
[----:B0-----:R-:W-:-:S05]  /*0140*/  IMAD.IADD R11, R8, 0x1, R11 ;  /* 0x00000001080b7824 */ /* 0x001fca00078e020b */
[----:B------:R-:W-:Y:S01]  /*0150*/  ISETP.GE.U32.AND P0, PT, R11, R10, PT ;  /* 0x0000000a0b00720c */ /* 0x000fe20003f06070 */
[----:B--2---:R-:W-:-:S12]  /*0160*/  DFMA R2, R6, R6, R2 ;  /* 0x000000060602722b */ /* 0x004fd80000000002 */
[----:B------:R-:W-:Y:S05]  /*0170*/  @!P0 BRA `(.L_x_100) ;  /* 0xfffffffc00e88947 */ /* 0x000fea000383ffff */
.L_x_99:
[----:B------:R-:W-:Y:S05]  /*0180*/  BSYNC.RECONVERGENT B0 ;  /* 0x0000000000007941 */ /* 0x000fea0003800200 */
.L_x_98:
[----:B------:R-:W0:Y:S01]  /*0190*/  S2UR UR5, SR_CgaCtaId ;  /* 0x00000000000579c3 */ /* 0x000e220000008800 */
[----:B------:R-:W-:Y:S01]  /*01a0*/  UMOV UR4, 0x400 ;  /* 0x0000040000047882 */ /* 0x000fe20000000000 */
[----:B------:R-:W1:Y:S02]  /*01b0*/  LDCU UR6, c[0x0][0x360] ;  /* 0x00006c00ff0677ac */ /* 0x000e640008000800 */
[----:B-1----:R-:W-:Y:S02]  /*01c0*/  UISETP.GE.U32.AND UP0, UPT, UR6, 0x2, UPT ;  /* 0x000000020600788c */ /* 0x002fe4000bf06070 */
[----:B0-----:R-:W-:-:S06]  /*01d0*/  ULEA UR4, UR5, UR4, 0x18 ;  /* 0x0000000405047291 */ /* 0x001fcc000f8ec0ff */
[----:B------:R-:W-:-:S05]  /*01e0*/  LEA R11, R9, UR4, 0x3 ;  /* 0x00000004090b7c11 */ /* 0x000fca000f8e18ff */
[----:B------:R0:W-:Y:S01]  /*01f0*/  STS.64 [R11], R2 ;  /* 0x000000020b007388 */ /* 0x0001e20000000a00 */
[----:B------:R-:W-:Y:S06]  /*0200*/  BAR.SYNC.DEFER_BLOCKING 0x0 ;  /* 0x0000000000007b1d */ /* 0x000fec0000010000 */
[----:B------:R-:W-:Y:S05]  /*0210*/  BRA.U !UP0, `(.L_x_101) ;  /* 0x0000000108307547 */ /* 0x000fea000b800000 */
[----:B------:R-:W-:-:S07]  /*0220*/  IMAD.U32 R8, RZ, RZ, UR6 ;  /* 0x00000006ff087e24 */ /* 0x000fce000f8e00ff */
.L_x_102:
        /* <DEDUP_REMOVED lines=11> */
.L_x_101:
        /* <DEDUP_REMOVED lines=21> */
[----:B------:R-:W-:-:S07]  /*0430*/  MOV R8, 0x450 ;  /* 0x0000045000087802 */ /* 0x000fce0000000f00 */
[----:B------:R-:W-:Y:S05]  /*0440*/  CALL.REL.NOINC `($__internal_6_$__cuda_sm20_div_rn_f64_full) ;  /* 0x0000000000a07944 */ /* 0x000fea0003c00000 */
[----:B------:R-:W-:Y:S02]  /*0450*/  IMAD.MOV.U32 R2, RZ, RZ, R16 ;  /* 0x000000ffff027224 */ /* 0x000fe400078e0010 */
[----:B------:R-:W-:-:S07]  /*0460*/  IMAD.MOV.U32 R3, RZ, RZ, R17 ;  /* 0x000000ffff037224 */ /* 0x000fce00078e0011 */
.L_x_103:
[----:B------:R-:W-:Y:S06]  /*0470*/  BAR.SYNC.DEFER_BLOCKING 0x0 ;  /* 0x0000000000007b1d */ /* 0x000fec0000010000 */
[----:B------:R-:W0:Y:S02]  /*0480*/  LDCU.64 UR4, c[0x0][0x3a0] ;  /* 0x00007400ff0477ac */ /* 0x000e240008000a00 */
[----:B0-----:R-:W-:Y:S01]  /*0490*/  DADD R14, R2, UR4 ;  /* 0x00000004020e7e29 */ /* 0x001fe20008000000 */
[----:B------:R-:W-:Y:S10]  /*04a0*/  @P1 EXIT ;  /* 0x000000000000194d */ /* 0x000ff40003800000 */
[----:B------:R-:W0:Y:S01]  /*04b0*/  MUFU.RSQ64H R7, R15 ;  /* 0x0000000f00077308 */ /* 0x000e220000001c00 */
[----:B------:R-:W-:Y:S01]  /*04c0*/  IMAD.MOV.U32 R6, RZ, RZ, RZ ;  /* 0x000000ffff067224 */ /* 0x000fe200078e00ff */
[----:B------:R-:W1:Y:S01]  /*04d0*/  LDCU UR7, c[0x0][0x39c] ;  /* 0x00007380ff0777ac */ /* 0x000e620008000800 */
[----:B------:R-:W-:Y:S02]  /*04e0*/  VIADD R8, R15, 0xfff00000 ;  /* 0xfff000000f087836 */ /* 0x000fe40000000000 */
[----:B------:R-:W-:Y:S01]  /*04f0*/  IMAD.MOV.U32 R12, RZ, RZ, 0x0 ;  /* 0x00000000ff0c7424 */ /* 0x000fe200078e00ff */
[----:B------:R-:W2:Y:S01]  /*0500*/  LDCU.64 UR4, c[0x0][0x390] ;  /* 0x00007200ff0477ac */ /* 0x000ea20008000a00 */
[----:B------:R-:W-:Y:S01]  /*0510*/  IMAD.MOV.U32 R13, RZ, RZ, 0x3fd80000 ;  /* 0x3fd80000ff0d7424 */ /* 0x000fe200078e00ff */
[----:B------:R-:W-:Y:S01]  /*0520*/  ISETP.GE.U32.AND P0, PT, R8, 0x7fe00000, PT ;  /* 0x7fe000000800780c */ /* 0x000fe20003f06070 */
[----:B0-----:R-:W-:-:S08]  /*0530*/  DMUL R2, R6, R6 ;  /* 0x0000000606027228 */ /* 0x001fd00000000000 */
[----:B------:R-:W-:Y:S02]  /*0540*/  DFMA R10, R14, -R2, 1 ;  /* 0x3ff000000e0a742b */ /* 0x000fe40000000802 */
[----:B------:R-:W0:Y:S06]  /*0550*/  LDC.64 R2, c[0x0][0x388] ;  /* 0x0000e200ff027b82 */ /* 0x000e2c0000000a00 */
[----:B------:R-:W-:Y:S02]  /*0560*/  DFMA R12, R10, R12, 0.5 ;  /* 0x3fe000000a0c742b */ /* 0x000fe4000000000c */
[----:B------:R-:W-:-:S08]  /*0570*/  DMUL R10, R6, R10 ;  /* 0x0000000a060a7228 */ /* 0x000fd00000000000 */
[----:B------:R-:W-:Y:S01]  /*0580*/  DFMA R6, R12, R10, R6 ;  /* 0x0000000a0c06722b */ /* 0x000fe20000000006 */
[----:B-12---:R-:W-:Y:S10]  /*0590*/  @!P0 BRA `(.L_x_104) ;  /* 0x0000000000108947 */ /* 0x006ff40003800000 */
[----:B------:R-:W-:-:S07]  /*05a0*/  MOV R6, 0x5c0 ;  /* 0x000005c000067802 */ /* 0x000fce0000000f00 */
[----:B0-----:R-:W-:Y:S05]  /*05b0*/  CALL.REL.NOINC `($__internal_7_$__cuda_sm20_drsqrt_f64_slowpath_v2) ;  /* 0x0000000400b07944 */ /* 0x001fea0003c00000 */
[----:B------:R-:W-:Y:S02]  /*05c0*/  IMAD.MOV.U32 R6, RZ, RZ, R10 ;  /* 0x000000ffff067224 */ /* 0x000fe400078e000a */
[----:B------:R-:W-:-:S07]  /*05d0*/  IMAD.MOV.U32 R7, RZ, RZ, R11 ;  /* 0x000000ffff077224 */ /* 0x000fce00078e000b */
.L_x_104:
[----:B------:R-:W-:-:S04]  /*05e0*/  IMAD.WIDE.U32 R10, R9, 0x8, R4 ;  /* 0x00000008090a7825 */ /* 0x000fc800078e0004 */
[C---:B0-----:R-:W-:Y:S02]  /*05f0*/  IMAD.WIDE.U32 R14, R9.reuse, 0x8, R2 ;  /* 0x00000008090e7825 */ /* 0x041fe400078e0002 */
[----:B------:R-:W2:Y:S04]  /*0600*/  LDG.E.64 R10, desc[UR8][R10.64] ;  /* 0x000000080a0a7981 */ /* 0x000ea8000c1e1b00 */
[----:B------:R-:W3:Y:S01]  /*0610*/  LDG.E.64 R14, desc[UR8][R14.64] ;  /* 0x000000080e0e7981 */ /* 0x000ee2000c1e1b00 */
[----:B------:R-:W-:Y:S01]  /*0620*/  IADD3 R8, P0, PT, R0, R9, RZ ;  /* 0x0000000900087210 */ /* 0x000fe20007f1e0ff */
[----:B------:R-:W-:-:S04]  /*0630*/  VIADD R9, R9, UR6 ;  /* 0x0000000609097c36 */ /* 0x000fc80008000000 */
[----:B-1----:R-:W-:Y:S01]  /*0640*/  IMAD.X R17, RZ, RZ, RZ, P0 ;  /* 0x000000ffff117224 */ /* 0x002fe200000e06ff */
[----:B------:R-:W-:-:S04]  /*0650*/  LEA R16, P0, R8, UR4, 0x3 ;  /* 0x0000000408107c11 */ /* 0x000fc8000f8018ff */
[----:B------:R-:W-:Y:S02]  /*0660*/  LEA.HI.X R17, R8, UR5, R17, 0x3, P0 ;  /* 0x0000000508117c11 */ /* 0x000fe400080f1c11 */
[----:B------:R-:W-:Y:S01]  /*0670*/  ISETP.GE.U32.AND P0, PT, R9, UR7, PT ;  /* 0x0000000709007c0c */ /* 0x000fe2000bf06070 */
[----:B--2---:R-:W-:-:S08]  /*0680*/  DMUL R12, R6, R10 ;  /* 0x0000000a060c7228 */ /* 0x004fd00000000000 */
[----:B---3--:R-:W-:-:S07]  /*0690*/  DMUL R12, R12, R14 ;  /* 0x0000000e0c0c7228 */ /* 0x008fce0000000000 */
[----:B------:R1:W-:Y:S01]  /*06a0*/  STG.E.64 desc[UR8][R16.64], R12 ;  /* 0x0000000c10007986 */ /* 0x0003e2000c101b08 */
[----:B------:R-:W-:Y:S05]  /*06b0*/  @!P0 BRA `(.L_x_104) ;  /* 0xfffffffc00c88947 */ /* 0x000fea000383ffff */
[----:B------:R-:W-:Y:S05]  /*06c0*/  EXIT ;  /* 0x000000000000794d */ /* 0x000fea0003800000 */
        .weak           $__internal_6_$__cuda_sm20_div_rn_f64_full
        .type           $__internal_6_$__cuda_sm20_div_rn_f64_full,@function
        .size           $__internal_6_$__cuda_sm20_div_rn_f64_full,($__internal_7_$__cuda_sm20_drsqrt_f64_slowpath_v2 - $__internal_6_$__cuda_sm20_div_rn_f64_full)
$__internal_6_$__cuda_sm20_div_rn_f64_full:
        /* <DEDUP_REMOVED lines=30> */
.L_x_105:
[----:B------:R-:W-:Y:S01]  /*08b0*/  IMAD.MOV.U32 R23, RZ, RZ, R21 ;  /* 0x000000ffff177224 */ /* 0x000fe200078e0015 */
[----:B------:R-:W-:Y:S01]  /*08c0*/  @!P0 LOP3.LUT R23, R3, 0x7ff00000, RZ, 0xc0, !PT ;  /* 0x7ff0000003178812 */ /* 0x000fe200078ec0ff */
[----:B------:R-:W-:Y:S01]  /*08d0*/  VIADD R24, R22, 0xffffffff ;  /* 0xffffffff16187836 */ /* 0x000fe20000000000 */
[----:B------:R-:W-:-:S03]  /*08e0*/  DMUL R16, R14, R10 ;  /* 0x0000000a0e107228 */ /* 0x000fc60000000000 */
[----:B------:R-:W-:Y:S01]  /*08f0*/  VIADD R25, R23, 0xffffffff ;  /* 0xffffffff17197836 */ /* 0x000fe20000000000 */
[----:B------:R-:W-:-:S04]  /*0900*/  ISETP.GT.U32.AND P0, PT, R24, 0x7feffffe, PT ;  /* 0x7feffffe1800780c */ /* 0x000fc80003f04070 */
[----:B------:R-:W-:Y:S01]  /*0910*/  ISETP.GT.U32.OR P0, PT, R25, 0x7feffffe, P0 ;  /* 0x7feffffe1900780c */ /* 0x000fe20000704470 */
[----:B------:R-:W-:-:S08]  /*0920*/  DFMA R20, R16, -R2, R10 ;  /* 0x800000021014722b */ /* 0x000fd0000000000a */
[----:B------:R-:W-:-:S04]  /*0930*/  DFMA R14, R14, R20, R16 ;  /* 0x000000140e0e722b */ /* 0x000fc80000000010 */
[----:B------:R-:W-:Y:S07]  /*0940*/  @P0 BRA `(.L_x_106) ;  /* 0x00000000006c0947 */ /* 0x000fee0003800000 */
[----:B------:R-:W-:-:S04]  /*0950*/  LOP3.LUT R13, R7, 0x7ff00000, RZ, 0xc0, !PT ;  /* 0x7ff00000070d7812 */ /* 0x000fc800078ec0ff */
[CC--:B------:R-:W-:Y:S02]  /*0960*/  VIADDMNMX R12, R18.reuse, -R13.reuse, 0xb9600000, !PT ;  /* 0xb9600000120c7446 */ /* 0x0c0fe4000780090d */
[----:B------:R-:W-:Y:S02]  /*0970*/  ISETP.GE.U32.AND P0, PT, R18, R13, PT ;  /* 0x0000000d1200720c */ /* 0x000fe40003f06070 */
[----:B------:R-:W-:Y:S02]  /*0980*/  VIMNMX R12, PT, PT, R12, 0x46a00000, PT ;  /* 0x46a000000c0c7848 */ /* 0x000fe40003fe0100 */
[----:B------:R-:W-:-:S05]  /*0990*/  SEL R19, R19, 0x63400000, !P0 ;  /* 0x6340000013137807 */ /* 0x000fca0004000000 */
[----:B------:R-:W-:Y:S02]  /*09a0*/  IMAD.IADD R18, R12, 0x1, -R19 ;  /* 0x000000010c127824 */ /* 0x000fe400078e0a13 */
[----:B------:R-:W-:Y:S02]  /*09b0*/  IMAD.MOV.U32 R12, RZ, RZ, RZ ;  /* 0x000000ffff0c7224 */ /* 0x000fe400078e00ff */
        /* <DEDUP_REMOVED lines=20> */
.L_x_106:
        /* <DEDUP_REMOVED lines=16> */
.L_x_109:
[----:B------:R-:W-:Y:S01]  /*0c00*/  LOP3.LUT R17, R7, 0x80000, RZ, 0xfc, !PT ;  /* 0x0008000007117812 */ /* 0x000fe200078efcff */
[----:B------:R-:W-:Y:S01]  /*0c10*/  IMAD.MOV.U32 R16, RZ, RZ, R6 ;  /* 0x000000ffff107224 */ /* 0x000fe200078e0006 */
[----:B------:R-:W-:Y:S06]  /*0c20*/  BRA `(.L_x_107) ;  /* 0x0000000000087947 */ /* 0x000fec0003800000 */
.L_x_108:
[----:B------:R-:W-:Y:S01]  /*0c30*/  LOP3.LUT R17, R13, 0x80000, RZ, 0xfc, !PT ;  /* 0x000800000d117812 */ /* 0x000fe200078efcff */
[----:B------:R-:W-:-:S07]  /*0c40*/  IMAD.MOV.U32 R16, RZ, RZ, R12 ;  /* 0x000000ffff107224 */ /* 0x000fce00078e000c */
.L_x_107:
[----:B------:R-:W-:Y:S02]  /*0c50*/  IMAD.MOV.U32 R2, RZ, RZ, R8 ;  /* 0x000000ffff027224 */ /* 0x000fe400078e0008 */
[----:B------:R-:W-:-:S04]  /*0c60*/  IMAD.MOV.U32 R3, RZ, RZ, 0x0 ;  /* 0x00000000ff037424 */ /* 0x000fc800078e00ff */
[----:B------:R-:W-:Y:S05]  /*0c70*/  RET.REL.NODEC R2 `(rms_norm_f64) ;  /* 0xfffffff002e07950 */ /* 0x000fea0003c3ffff */
        .weak           $__internal_7_$__cuda_sm20_drsqrt_f64_slowpath_v2
        .type           $__internal_7_$__cuda_sm20_drsqrt_f64_slowpath_v2,@function
        .size           $__internal_7_$__cuda_sm20_drsqrt_f64_slowpath_v2,(.L_x_159 - $__internal_7_$__cuda_sm20_drsqrt_f64_slowpath_v2)
$__internal_7_$__cuda_sm20_drsqrt_f64_slowpath_v2:
        /* <DEDUP_REMOVED lines=26> */
.L_x_111:
[----:B------:R-:W-:Y:S01]  /*0e20*/  DADD R10, R12, R12 ;  /* 0x000000000c0a7229 */ /* 0x000fe2000000000c */
[----:B------:R-:W-:Y:S10]  /*0e30*/  BRA `(.L_x_112) ;  /* 0x0000000000087947 */ /* 0x000ff40003800000 */
.L_x_110:
[----:B------:R-:W-:Y:S01]  /*0e40*/  LOP3.LUT R11, R10, 0x7ff00000, RZ, 0xfc, !PT ;  /* 0x7ff000000a0b7812 */ /* 0x000fe200078efcff */
[----:B------:R-:W-:-:S07]  /*0e50*/  IMAD.MOV.U32 R10, RZ, RZ, RZ ;  /* 0x000000ffff0a7224 */ /* 0x000fce00078e00ff */
.L_x_112:
[----:B------:R-:W-:-:S04]  /*0e60*/  IMAD.MOV.U32 R7, RZ, RZ, 0x0 ;  /* 0x00000000ff077424 */ /* 0x000fc800078e00ff */
[----:B------:R-:W-:Y:S05]  /*0e70*/  RET.REL.NODEC R6 `(rms_norm_f64) ;  /* 0xfffffff006607950 */ /* 0x000fea0003c3ffff */
.L_x_113:
        /* <DEDUP_REMOVED lines=16> */
.L_x_159:


//--------------------- .text.layer_norm_f32      --------------------------
	.section	.text.layer_norm_f32,"ax",@progbits
	.align	128
        .global         layer_norm_f32
        .type           layer_norm_f32,@function
        .size           layer_norm_f32,(.L_x_160 - layer_norm_f32)
        .other          layer_norm_f32,@"STO_CUDA_ENTRY STV_DEFAULT"
layer_norm_f32:
.text.layer_norm_f32:
        /* <DEDUP_REMOVED lines=18> */
.L_x_116:
[----:B------:R-:W-:-:S06]  /*0120*/  IMAD.WIDE.U32 R8, R3, 0x4, R4 ;  /* 0x0000000403087825 */ /* 0x000fcc00078e0004 */
[----:B------:R-:W2:Y:S01]  /*0130*/  LDG.E R9, desc[UR8][R8.64] ;  /* 0x0000000808097981 */ /* 0x000ea2000c1e1900 */
[----:B------:R-:W-:-:S05]  /*0140*/  VIADD R3, R3, UR6 ;  /* 0x0000000603037c36 */ /* 0x000fca0008000000 */
[----:B------:R-:W-:Y:S01]  /*0150*/  ISETP.GE.U32.AND P0, PT, R3, R6, PT ;  /* 0x000000060300720c */ /* 0x000fe20003f06070 */
[----:B--2---:R-:W-:-:S12]  /*0160*/  FADD R0, R9, R0 ;  /* 0x0000000009007221 */ /* 0x004fd80000000000 */
[----:B------:R-:W-:Y:S05]  /*0170*/  @!P0 BRA `(.L_x_116) ;  /* 0xfffffffc00e88947 */ /* 0x000fea000383ffff */
.L_x_115:
[----:B------:R-:W-:Y:S05]  /*0180*/  BSYNC.RECONVERGENT B0 ;  /* 0x0000000000007941 */ /* 0x000fea0003800200 */
.L_x_114:
        /* <DEDUP_REMOVED lines=9> */
.L_x_118:
        /* <DEDUP_REMOVED lines=11> */
.L_x_117:
        /* <DEDUP_REMOVED lines=16> */
[----:B------:R-:W-:Y:S05]  /*03d0*/  CALL.REL.NOINC `($__internal_8_$__cuda_sm3x_div_rn_noftz_f32_slowpath) ;  /* 0x0000000400387944 */ /* 0x000fea0003c00000 */
[----:B------:R-:W-:-:S07]  /*03e0*/  MOV R6, R0 ;  /* 0x0000000000067202 */ /* 0x000fce0000000f00 */
.L_x_119:
[----:B------:R-:W-:Y:S01]  /*03f0*/  BAR.SYNC.DEFER_BLOCKING 0x0 ;  /* 0x0000000000007b1d */ /* 0x000fe20000010000 */
[----:B------:R-:W-:-:S05]  /*0400*/  IMAD.MOV.U32 R0, RZ, RZ, RZ ;  /* 0x000000ffff007224 */ /* 0x000fca00078e00ff */
[----:B------:R-:W0:Y:S01]  /*0410*/  LDCU UR5, c[0x0][0x3a4] ;  /* 0x00007480ff0577ac */ /* 0x000e220008000800 */
[----:B------:R-:W-:Y:S04]  /*0420*/  BSSY.RECONVERGENT B0, `(.L_x_120) ;  /* 0x000000b000007945 */ /* 0x000fe80003800200 */
[----:B------:R-:W-:Y:S05]  /*0430*/  @P2 BRA `(.L_x_121) ;  /* 0x0000000000242947 */ /* 0x000fea0003800000 */
[----:B------:R-:W-:Y:S02]  /*0440*/  IMAD.MOV.U32 R0, RZ, RZ, RZ ;  /* 0x000000ffff007224 */ /* 0x000fe400078e00ff */
[----:B------:R-:W-:-:S07]  /*0450*/  IMAD.MOV.U32 R11, RZ, RZ, R7 ;  /* 0x000000ffff0b7224 */ /* 0x000fce00078e0007 */
.L_x_122:
[----:B------:R-:W-:-:S06]  /*0460*/  IMAD.WIDE.U32 R8, R11, 0x4, R4 ;  /* 0x000000040b087825 */ /* 0x000fcc00078e0004 */
[----:B------:R-:W2:Y:S01]  /*0470*/  LDG.E R9, desc[UR8][R8.64] ;  /* 0x0000000808097981 */ /* 0x000ea2000c1e1900 */
[----:B------:R-:W-:-:S05]  /*0480*/  VIADD R11, R11, UR6 ;  /* 0x000000060b0b7c36 */ /* 0x000fca0008000000 */
[----:B0-----:R-:W-:Y:S01]  /*0490*/  ISETP.GE.U32.AND P0, PT, R11, UR5, PT ;  /* 0x000000050b007c0c */ /* 0x001fe2000bf06070 */
[----:B--2---:R-:W-:-:S04]  /*04a0*/  FADD R13, R9, -R6 ;  /* 0x80000006090d7221 */ /* 0x004fc80000000000 */
[----:B------:R-:W-:-:S08]  /*04b0*/  FFMA R0, R13, R13, R0 ;  /* 0x0000000d0d007223 */ /* 0x000fd00000000000 */
[----:B------:R-:W-:Y:S05]  /*04c0*/  @!P0 BRA `(.L_x_122) ;  /* 0xfffffffc00e48947 */ /* 0x000fea000383ffff */
.L_x_121:
[----:B0-----:R-:W-:Y:S05]  /*04d0*/  BSYNC.RECONVERGENT B0 ;  /* 0x0000000000007941 */ /* 0x001fea0003800200 */
.L_x_120:
[----:B------:R-:W-:Y:S02]  /*04e0*/  ULEA UR4, UR6, UR4, 0x2 ;  /* 0x0000000406047291 */ /* 0x000fe4000f8e10ff */
[----:B------:R-:W-:-:S04]  /*04f0*/  UISETP.GE.U32.AND UP0, UPT, UR6, 0x2, UPT ;  /* 0x000000020600788c */ /* 0x000fc8000bf06070 */
[----:B------:R-:W-:-:S05]  /*0500*/  LEA R10, R7, UR4, 0x2 ;  /* 0x00000004070a7c11 */ /* 0x000fca000f8e10ff */
[----:B------:R0:W-:Y:S01]  /*0510*/  STS [R10], R0 ;  /* 0x000000000a007388 */ /* 0x0001e20000000800 */
[----:B------:R-:W-:Y:S06]  /*0520*/  BAR.SYNC.DEFER_BLOCKING 0x0 ;  /* 0x0000000000007b1d */ /* 0x000fec0000010000 */
[----:B------:R-:W-:Y:S05]  /*0530*/  BRA.U !UP0, `(.L_x_123) ;  /* 0x0000000108307547 */ /* 0x000fea000b800000 */
[----:B0-----:R-:W-:-:S07]  /*0540*/  IMAD.U32 R0, RZ, RZ, UR6 ;  /* 0x00000006ff007e24 */ /* 0x001fce000f8e00ff */
.L_x_124:
        /* <DEDUP_REMOVED lines=11> */
.L_x_123:
        /* <DEDUP_REMOVED lines=13> */
[----:B------:R-:W-:Y:S05]  /*06d0*/  CALL.REL.NOINC `($__internal_8_$__cuda_sm3x_div_rn_noftz_f32_slowpath) ;  /* 0x0000000000787944 */ /* 0x000fea0003c00000 */
.L_x_125:
        /* <DEDUP_REMOVED lines=12> */
.L_x_126:
[----:B-1----:R-:W-:-:S04]  /*07a0*/  IMAD.WIDE.U32 R14, R7, 0x4, R4 ;  /* 0x00000004070e7825 */ /* 0x002fc800078e0004 */
[C---:B0-----:R-:W-:Y:S02]  /*07b0*/  IMAD.WIDE.U32 R16, R7.reuse, 0x4, R8 ;  /* 0x0000000407107825 */ /* 0x041fe400078e0008 */
[----:B------:R-:W2:Y:S02]  /*07c0*/  LDG.E R15, desc[UR8][R14.64] ;  /* 0x000000080e0f7981 */ /* 0x000ea4000c1e1900 */
[C---:B---3--:R-:W-:Y:S02]  /*07d0*/  IMAD.WIDE.U32 R18, R7.reuse, 0x4, R10 ;  /* 0x0000000407127825 */ /* 0x048fe400078e000a */
[----:B------:R-:W3:Y:S04]  /*07e0*/  LDG.E R17, desc[UR8][R16.64] ;  /* 0x0000000810117981 */ /* 0x000ee8000c1e1900 */
[----:B------:R-:W3:Y:S01]  /*07f0*/  LDG.E R19, desc[UR8][R18.64] ;  /* 0x0000000812137981 */ /* 0x000ee2000c1e1900 */
[----:B------:R-:W-:Y:S01]  /*0800*/  IADD3 R13, P0, PT, R2, R7, RZ ;  /* 0x00000007020d7210 */ /* 0x000fe20007f1e0ff */
[----:B------:R-:W-:-:S04]  /*0810*/  VIADD R7, R7, UR6 ;  /* 0x0000000607077c36 */ /* 0x000fc80008000000 */
[----:B------:R-:W-:Y:S01]  /*0820*/  IMAD.X R20, RZ, RZ, RZ, P0 ;  /* 0x000000ffff147224 */ /* 0x000fe200000e06ff */
[----:B------:R-:W-:-:S04]  /*0830*/  LEA R12, P0, R13, UR4, 0x2 ;  /* 0x000000040d0c7c11 */ /* 0x000fc8000f8010ff */
[----:B------:R-:W-:Y:S02]  /*0840*/  LEA.HI.X R13, R13, UR5, R20, 0x2, P0 ;  /* 0x000000050d0d7c11 */ /* 0x000fe400080f1414 */
[----:B------:R-:W-:Y:S01]  /*0850*/  ISETP.GE.U32.AND P0, PT, R7, UR7, PT ;  /* 0x0000000707007c0c */ /* 0x000fe2000bf06070 */
[----:B--2---:R-:W-:-:S04]  /*0860*/  FADD R0, R15, -R6 ;  /* 0x800000060f007221 */ /* 0x004fc80000000000 */
[----:B------:R-:W-:-:S04]  /*0870*/  FMUL R0, R3, R0 ;  /* 0x0000000003007220 */ /* 0x000fc80000400000 */
[----:B---3--:R-:W-:-:S05]  /*0880*/  FFMA R15, R0, R17, R19 ;  /* 0x00000011000f7223 */ /* 0x008fca0000000013 */
[----:B------:R1:W-:Y:S01]  /*0890*/  STG.E desc[UR8][R12.64], R15 ;  /* 0x0000000f0c007986 */ /* 0x0003e2000c101908 */
[----:B------:R-:W-:Y:S05]  /*08a0*/  @!P0 BRA `(.L_x_126) ;  /* 0xfffffffc00bc8947 */ /* 0x000fea000383ffff */
[----:B------:R-:W-:Y:S05]  /*08b0*/  EXIT ;  /* 0x000000000000794d */ /* 0x000fea0003800000 */
        .weak           $__internal_8_$__cuda_sm3x_div_rn_noftz_f32_slowpath
        .type           $__internal_8_$__cuda_sm3x_div_rn_noftz_f32_slowpath,@function
        .size           $__internal_8_$__cuda_sm3x_div_rn_noftz_f32_slowpath,(.L_x_160 - $__internal_8_$__cuda_sm3x_div_rn_noftz_f32_slowpath)
$__internal_8_$__cuda_sm3x_div_rn_noftz_f32_slowpath:
[--C-:B------:R-:W-:Y:S01]  /*08c0*/  SHF.R.U32.HI R10, RZ, 0x17, R3.reuse ;  /* 0x00000017ff0a7819 */ /* 0x100fe20000011603 */
[----:B------:R-:W-:Y:S01]  /*08d0*/  IMAD.MOV.U32 R11, RZ, RZ, R3 ;  /* 0x000000ffff0b7224 */ /* 0x000fe200078e0003 */
[----:B------:R-:W-:Y:S02]  /*08e0*/  SHF.R.U32.HI R9, RZ, 0x17, R0 ;  /* 0x00000017ff097819 */ /* 0x000fe40000011600 */
[----:B------:R-:W-:Y:S02]  /*08f0*/  LOP3.LUT R10, R10, 0xff, RZ, 0xc0, !PT ;  /* 0x000000ff0a0a7812 */ /* 0x000fe400078ec0ff */
[----:B------:R-:W-:-:S03]  /*0900*/  LOP3.LUT R14, R9, 0xff, RZ, 0xc0, !PT ;  /* 0x000000ff090e7812 */ /* 0x000fc600078ec0ff */
[----:B------:R-:W-:Y:S01]  /*0910*/  VIADD R13, R10, 0xffffffff ;  /* 0xffffffff0a0d7836 */ /* 0x000fe20000000000 */
[----:B------:R-:W-:-:S04]  /*0920*/  IADD3 R12, PT, PT, R14, -0x1, RZ ;  /* 0xffffffff0e0c7810 */ /* 0x000fc80007ffe0ff */
        /* <DEDUP_REMOVED lines=27> */
.L_x_127:
[----:B------:R-:W-:-:S04]  /*0ae0*/  LEA R12, R10, 0xc0800000, 0x17 ;  /* 0xc08000000a0c7811 */ /* 0x000fc800078eb8ff */
[----:B------:R-:W-:Y:S01]  /*0af0*/  IADD3 R12, PT, PT, -R12, R11, RZ ;  /* 0x0000000b0c0c7210 */ /* 0x000fe20007ffe1ff */
[----:B------:R-:W-:-:S03]  /*0b00*/  VIADD R11, R14, 0xffffff81 ;  /* 0xffffff810e0b7836 */ /* 0x000fc60000000000 */
        /* <DEDUP_REMOVED lines=47> */
.L_x_133:
[----:B------:R-:W-:-:S04]  /*0e00*/  LOP3.LUT R0, R0, 0x80000000, RZ, 0xc0, !PT ;  /* 0x8000000000007812 */ /* 0x000fc800078ec0ff */
[----:B------:R-:W-:Y:S01]  /*0e10*/  LOP3.LUT R0, R0, 0x7f800000, RZ, 0xfc, !PT ;  /* 0x7f80000000007812 */ /* 0x000fe200078efcff */
[----:B------:R-:W-:Y:S06]  /*0e20*/  BRA `(.L_x_134) ;  /* 0x0000000000287947 */ /* 0x000fec0003800000 */
.L_x_132:
[----:B------:R-:W-:Y:S01]  /*0e30*/  IMAD R0, R9, 0x800000, R0 ;  /* 0x0080000009007824 */ /* 0x000fe200078e0200 */
[----:B------:R-:W-:Y:S06]  /*0e40*/  BRA `(.L_x_134) ;  /* 0x0000000000207947 */ /* 0x000fec0003800000 */
.L_x_131:
[----:B------:R-:W-:-:S04]  /*0e50*/  LOP3.LUT R0, R11, 0x80000000, R0, 0x48, !PT ;  /* 0x800000000b007812 */ /* 0x000fc800078e4800 */
[----:B------:R-:W-:Y:S01]  /*0e60*/  LOP3.LUT R0, R0, 0x7f800000, RZ, 0xfc, !PT ;  /* 0x7f80000000007812 */ /* 0x000fe200078efcff */
[----:B------:R-:W-:Y:S06]  /*0e70*/  BRA `(.L_x_134) ;  /* 0x0000000000147947 */ /* 0x000fec0003800000 */
.L_x_130:
[----:B------:R-:W-:Y:S01]  /*0e80*/  LOP3.LUT R0, R11, 0x80000000, R0, 0x48, !PT ;  /* 0x800000000b007812 */ /* 0x000fe200078e4800 */
[----:B------:R-:W-:Y:S06]  /*0e90*/  BRA `(.L_x_134) ;  /* 0x00000000000c7947 */ /* 0x000fec0003800000 */
.L_x_129:
[----:B------:R-:W0:Y:S01]  /*0ea0*/  MUFU.RSQ R0, -QNAN ;  /* 0xffc0000000007908 */ /* 0x000e220000001400 */
[----:B------:R-:W-:Y:S05]  /*0eb0*/  BRA `(.L_x_134) ;  /* 0x0000000000047947 */ /* 0x000fea0003800000 */
.L_x_128:
[----:B------:R-:W-:-:S07]  /*0ec0*/  FADD.FTZ R0, R0, R3 ;  /* 0x0000000300007221 */ /* 0x000fce0000010000 */
.L_x_134:
[----:B------:R-:W-:-:S04]  /*0ed0*/  IMAD.MOV.U32 R9, RZ, RZ, 0x0 ;  /* 0x00000000ff097424 */ /* 0x000fc800078e00ff */
[----:B0-----:R-:W-:Y:S05]  /*0ee0*/  RET.REL.NODEC R8 `(layer_norm_f32) ;  /* 0xfffffff008447950 */ /* 0x001fea0003c3ffff */
.L_x_135:
        /* <DEDUP_REMOVED lines=9> */
.L_x_160:


//--------------------- .text.rms_norm_f32        --------------------------
	.section	.text.rms_norm_f32,"ax",@progbits
	.align	128
        .global         rms_norm_f32
        .type           rms_norm_f32,@function
        .size           rms_norm_f32,(.L_x_161 - rms_norm_f32)
        .other          rms_norm_f32,@"STO_CUDA_ENTRY STV_DEFAULT"
rms_norm_f32:
.text.rms_norm_f32:
        /* <DEDUP_REMOVED lines=18> */
.L_x_138:
[----:B------:R-:W-:-:S06]  /*0120*/  IMAD.WIDE.U32 R8, R3, 0x4, R4 ;  /* 0x0000000403087825 */ /* 0x000fcc00078e0004 */
[----:B------:R-:W2:Y:S01]  /*0130*/  LDG.E R9, desc[UR8][R8.64] ;  /* 0x0000000808097981 */ /* 0x000ea2000c1e1900 */
[----:B0-----:R-:W-:-:S05]  /*0140*/  IMAD.IADD R3, R6, 0x1, R3 ;  /* 0x0000000106037824 */ /* 0x001fca00078e0203 */
[----:B------:R-:W-:Y:S01]  /*0150*/  ISETP.GE.U32.AND P0, PT, R3, R10, PT ;  /* 0x0000000a0300720c */ /* 0x000fe20003f06070 */
[----:B--2---:R-:W-:-:S12]  /*0160*/  FFMA R0, R9, R9, R0 ;  /* 0x0000000909007223 */ /* 0x004fd80000000000 */
[----:B------:R-:W-:Y:S05]  /*0170*/  @!P0 BRA `(.L_x_138) ;  /* 0xfffffffc00e88947 */ /* 0x000fea000383ffff */
.L_x_137:
[----:B------:R-:W-:Y:S05]  /*0180*/  BSYNC.RECONVERGENT B0 ;  /* 0x0000000000007941 */ /* 0x000fea0003800200 */
.L_x_136:
        /* <DEDUP_REMOVED lines=10> */
.L_x_140:
        /* <DEDUP_REMOVED lines=11> */
.L_x_139:
        /* <DEDUP_REMOVED lines=16> */
[----:B------:R-:W-:Y:S05]  /*03e0*/  CALL.REL.NOINC `($__internal_9_$__cuda_sm3x_div_rn_noftz_f32_slowpath) ;  /* 0x00000000006c7944 */ /* 0x000fea0003c00000 */
[----:B------:R-:W-:-:S07]  /*03f0*/  IMAD.MOV.U32 R6, RZ, RZ, R0 ;  /* 0x000000ffff067224 */ /* 0x000fce00078e0000 */
.L_x_141:
        /* <DEDUP_REMOVED lines=11> */
.L_x_142:
[----:B------:R-:W-:-:S04]  /*04b0*/  IMAD.WIDE.U32 R10, R7, 0x4, R4 ;  /* 0x00000004070a7825 */ /* 0x000fc800078e0004 */
[C---:B0-----:R-:W-:Y:S02]  /*04c0*/  IMAD.WIDE.U32 R12, R7.reuse, 0x4, R8 ;  /* 0x00000004070c7825 */ /* 0x041fe400078e0008 */
[----:B------:R-:W2:Y:S04]  /*04d0*/  LDG.E R11, desc[UR8][R10.64] ;  /* 0x000000080a0b7981 */ /* 0x000ea8000c1e1900 */
[----:B------:R-:W3:Y:S01]  /*04e0*/  LDG.E R12, desc[UR8][R12.64] ;  /* 0x000000080c0c7981 */ /* 0x000ee2000c1e1900 */
[----:B------:R-:W-:Y:S01]  /*04f0*/  IADD3 R6, P0, PT, R2, R7, RZ ;  /* 0x0000000702067210 */ /* 0x000fe20007f1e0ff */
[----:B------:R-:W-:-:S04]  /*0500*/  VIADD R7, R7, UR6 ;  /* 0x0000000607077c36 */ /* 0x000fc80008000000 */
[----:B-1----:R-:W-:Y:S01]  /*0510*/  IMAD.X R15, RZ, RZ, RZ, P0 ;  /* 0x000000ffff0f7224 */ /* 0x002fe200000e06ff */
[----:B------:R-:W-:-:S04]  /*0520*/  LEA R14, P0, R6, UR4, 0x2 ;  /* 0x00000004060e7c11 */ /* 0x000fc8000f8010ff */
[----:B------:R-:W-:Y:S02]  /*0530*/  LEA.HI.X R15, R6, UR5, R15, 0x2, P0 ;  /* 0x00000005060f7c11 */ /* 0x000fe400080f140f */
[----:B------:R-:W-:Y:S01]  /*0540*/  ISETP.GE.U32.AND P0, PT, R7, UR7, PT ;  /* 0x0000000707007c0c */ /* 0x000fe2000bf06070 */
[----:B--2---:R-:W-:-:S04]  /*0550*/  FMUL R3, R0, R11 ;  /* 0x0000000b00037220 */ /* 0x004fc80000400000 */
[----:B---3--:R-:W-:-:S05]  /*0560*/  FMUL R3, R3, R12 ;  /* 0x0000000c03037220 */ /* 0x008fca0000400000 */
[----:B------:R1:W-:Y:S03]  /*0570*/  STG.E desc[UR8][R14.64], R3 ;  /* 0x000000030e007986 */ /* 0x0003e6000c101908 */
[----:B------:R-:W-:Y:S05]  /*0580*/  @!P0 BRA `(.L_x_142) ;  /* 0xfffffffc00c88947 */ /* 0x000fea000383ffff */
[----:B------:R-:W-:Y:S05]  /*0590*/  EXIT ;  /* 0x000000000000794d */ /* 0x000fea0003800000 */
        .weak           $__internal_9_$__cuda_sm3x_div_rn_noftz_f32_slowpath
        .type           $__internal_9_$__cuda_sm3x_div_rn_noftz_f32_slowpath,@function
        .size           $__internal_9_$__cuda_sm3x_div_rn_noftz_f32_slowpath,(.L_x_161 - $__internal_9_$__cuda_sm3x_div_rn_noftz_f32_slowpath)
$__internal_9_$__cuda_sm3x_div_rn_noftz_f32_slowpath:
        /* <DEDUP_REMOVED lines=35> */
.L_x_143:
        /* <DEDUP_REMOVED lines=50> */
.L_x_149:
[----:B------:R-:W-:-:S04]  /*0af0*/  LOP3.LUT R0, R0, 0x80000000, RZ, 0xc0, !PT ;  /* 0x8000000000007812 */ /* 0x000fc800078ec0ff */
[----:B------:R-:W-:Y:S01]  /*0b00*/  LOP3.LUT R0, R0, 0x7f800000, RZ, 0xfc, !PT ;  /* 0x7f80000000007812 */ /* 0x000fe200078efcff */
[----:B------:R-:W-:Y:S06]  /*0b10*/  BRA `(.L_x_150) ;  /* 0x0000000000287947 */ /* 0x000fec0003800000 */
.L_x_148:
[----:B------:R-:W-:Y:S01]  /*0b20*/  IMAD R0, R9, 0x800000, R0 ;  /* 0x0080000009007824 */ /* 0x000fe200078e0200 */
[----:B------:R-:W-:Y:S06]  /*0b30*/  BRA `(.L_x_150) ;  /* 0x0000000000207947 */ /* 0x000fec0003800000 */
.L_x_147:
[----:B------:R-:W-:-:S04]  /*0b40*/  LOP3.LUT R0, R12, 0x80000000, R11, 0x48, !PT ;  /* 0x800000000c007812 */ /* 0x000fc800078e480b */
[----:B------:R-:W-:Y:S01]  /*0b50*/  LOP3.LUT R0, R0, 0x7f800000, RZ, 0xfc, !PT ;  /* 0x7f80000000007812 */ /* 0x000fe200078efcff */
[----:B------:R-:W-:Y:S06]  /*0b60*/  BRA `(.L_x_150) ;  /* 0x0000000000147947 */ /* 0x000fec0003800000 */
.L_x_146:
[----:B------:R-:W-:Y:S01]  /*0b70*/  LOP3.LUT R0, R12, 0x80000000, R11, 0x48, !PT ;  /* 0x800000000c007812 */ /* 0x000fe200078e480b */
[----:B------:R-:W-:Y:S06]  /*0b80*/  BRA `(.L_x_150) ;  /* 0x00000000000c7947 */ /* 0x000fec0003800000 */
.L_x_145:
[----:B------:R-:W0:Y:S01]  /*0b90*/  MUFU.RSQ R0, -QNAN ;  /* 0xffc0000000007908 */ /* 0x000e220000001400 */
[----:B------:R-:W-:Y:S05]  /*0ba0*/  BRA `(.L_x_150) ;  /* 0x0000000000047947 */ /* 0x000fea0003800000 */
.L_x_144:
[----:B------:R-:W-:-:S07]  /*0bb0*/  FADD.FTZ R0, R0, R3 ;  /* 0x0000000300007221 */ /* 0x000fce0000010000 */
.L_x_150:
[----:B------:R-:W-:Y:S02]  /*0bc0*/  IMAD.MOV.U32 R8, RZ, RZ, R6 ;  /* 0x000000ffff087224 */ /* 0x000fe400078e0006 */
[----:B------:R-:W-:-:S04]  /*0bd0*/  IMAD.MOV.U32 R9, RZ, RZ, 0x0 ;  /* 0x00000000ff097424 */ /* 0x000fc800078e00ff */
[----:B0-----:R-:W-:Y:S05]  /*0be0*/  RET.REL.NODEC R8 `(rms_norm_f32) ;  /* 0xfffffff408047950 */ /* 0x001fea0003c3ffff */
.L_x_151:
        /* <DEDUP_REMOVED lines=9> */
.L_x_161:


//--------------------- .nv.shared.layer_norm_bf16 --------------------------
	.section	.nv.shared.layer_norm_bf16,"aw",@nobits
	.sectionflags	@""
	.align	16
	.zero		1024


//--------------------- .nv.shared.reserved.0     --------------------------
	.section	.nv.shared.reserved.0,"aw",@nobits
	.weak		__nv_reservedSMEM_offset_0_alias
	.size		__nv_reservedSMEM_offset_0_alias, 0, 64
	.other		__nv_reservedSMEM_offset_0_alias,@"STO_CUDA_RESERVED_SHARED STV_DEFAULT"
__nv_reservedSMEM_offset_0_alias:
	.zero		0
	.zero		64


//--------------------- .nv.shared.rms_norm_bf16  --------------------------
	.section	.nv.shared.rms_norm_bf16,"aw",@nobits
	.sectionflags	@""
	.align	16
	.zero		1024


//--------------------- .nv.shared.layer_norm_f16 --------------------------
	.section	.nv.shared.layer_norm_f16,"aw",@nobits
	.sectionflags	@""
	.align	16
	.zero		1024


//--------------------- .nv.shared.rms_norm_f16   --------------------------
	.section	.nv.shared.rms_norm_f16,"aw",@nobits
	.sectionflags	@""
	.align	16
	.zero		1024


//--------------------- .nv.shared.layer_norm_f64 --------------------------
	.section	.nv.shared.layer_norm_f64,"aw",@nobits
	.sectionflags	@""
	.align	16
	.zero		1024


//--------------------- .nv.shared.rms_norm_f64   --------------------------
	.section	.nv.shared.rms_norm_f64,"aw",@nobits
	.sectionflags	@""
	.align	16
	.zero		1024


//--------------------- .nv.shared.layer_norm_f32 --------------------------
	.section	.nv.shared.layer_norm_f32,"aw",@nobits
	.sectionflags	@""
	.align	16
	.zero		1024


//--------------------- .nv.shared.rms_norm_f32   --------------------------
	.section	.nv.shared.rms_norm_f32,"aw",@nobits
	.sectionflags	@""
	.align	16
	.zero		1024


//--------------------- .nv.constant0.layer_norm_bf16 --------------------------
	.section	.nv.constant0.layer_norm_bf16,"a",@progbits
	.sectionflags	@""
	.align	4
.nv.constant0.layer_norm_bf16:
	.zero		940


//--------------------- .nv.constant0.rms_norm_bf16 --------------------------
	.section	.nv.constant0.rms_norm_bf16,"a",@progbits
	.sectionflags	@""
	.align	4
.nv.constant0.rms_norm_bf16:
	.zero		932


//--------------------- .nv.constant0.layer_norm_f16 --------------------------
	.section	.nv.constant0.layer_norm_f16,"a",@progbits
	.sectionflags	@""
	.align	4
.nv.constant0.layer_norm_f16:
	.zero		940


//--------------------- .nv.constant0.rms_norm_f16 --------------------------
	.section	.nv.constant0.rms_norm_f16,"a",@progbits
	.sectionflags	@""
	.align	4
.nv.constant0.rms_norm_f16:
	.zero		932


//--------------------- .nv.constant0.layer_norm_f64 --------------------------
	.section	.nv.constant0.layer_norm_f64,"a",@progbits
	.sectionflags	@""
	.align	4
.nv.constant0.layer_norm_f64:
	.zero		944


//--------------------- .nv.constant0.rms_norm_f64 --------------------------
	.section	.nv.constant0.rms_norm_f64,"a",@progbits
	.sectionflags	@""
	.align	4
.nv.constant0.rms_norm_f64:
	.zero		936


//--------------------- .nv.constant0.layer_norm_f32 --------------------------
	.section	.nv.constant0.layer_norm_f32,"a",@progbits
	.sectionflags	@""
	.align	4
.nv.constant0.layer_norm_f32:
	.zero		940


//--------------------- .nv.constant0.rms_norm_f32 --------------------------
	.section	.nv.constant0.rms_norm_f32,"a",@progbits
	.sectionflags	@""
	.align	4
.nv.constant0.rms_norm_f32:
	.zero		932


//--------------------- SYMBOLS --------------------------

	.type		.nv.reservedSmem.offset0,@object
	.size		.nv.reservedSmem.offset0,0x4
	.type		.nv.reservedSmem.cap,@object
	.size		.nv.reservedSmem.cap,0x4
